	.target	sm_90a

	.elftype	@"ET_EXEC"


//--------------------- .note.nv.tkinfo           --------------------------
	.section	.note.nv.tkinfo,"",@"SHT_NOTE"
	.sectionflags	@"SHF_NOTE_NV_TKINFO"
	.tkinfo
        /*0018*/ 	.word	0x00000002
        /*0030*/ 	.string	""
        /*0030*/ 	.string	"ptxas"
        /*0030*/ 	.string	"Cuda compilation tools, release 13.0, V13.0.88"
        /*0030*/ 	.string	"Build cuda_13.0.r13.0/compiler.36424714_0"
        /*0030*/ 	.string	"-arch sm_90a -m 64 "



//--------------------- .note.nv.cuinfo           --------------------------
	.section	.note.nv.cuinfo,"",@"SHT_NOTE"
	.sectionflags	@"SHF_NOTE_NV_CUINFO"
        /*0018*/ 	.short	0x0002
        /*001a*/ 	.short	0x005a
        /*001c*/ 	.short	0x0082
	.zero		2


//--------------------- .nv.info                  --------------------------
	.section	.nv.info,"",@"SHT_CUDA_INFO"
	.align	4


	//----- nvinfo : EIATTR_REGCOUNT
	.align		4
        /*0000*/ 	.byte	0x04, 0x2f
        /*0002*/ 	.short	(.L_16 - .L_15)
	.align		4
.L_15:
        /*0004*/ 	.word	index@(_ZN7cutlass13device_kernelINS_4fmha6kernel28FmhaKernelTmaWarpSpecializedINS1_10collective30FmhaMainloopTmaWarpSpecializedINS_10bfloat16_tEffN4cute5tupleIJNS7_1CILi128EEENS9_ILi64EEENS9_ILi160EEEEEENS8_IJiNS9_ILi1EEENS8_IJiiEEEEEESG_SG_NS4_14ResidualFusionEJEEENS4_15FmhaFwdEpilogueIS6_fNS8_IJSB_SC_SB_EEEEENS2_23IndividualTileSchedulerEJEEEEEvNT_6ParamsE)
        /*0008*/ 	.word	0x000000a8


	//----- nvinfo : EIATTR_FRAME_SIZE
	.align		4
.L_16:
        /*000c*/ 	.byte	0x04, 0x11
        /*000e*/ 	.short	(.L_18 - .L_17)
	.align		4
.L_17:
        /*0010*/ 	.word	index@($__internal_0_$__cuda_sm20_rcp_rn_f32_slowpath)
        /*0014*/ 	.word	0x00000000


	//----- nvinfo : EIATTR_FRAME_SIZE
	.align		4
.L_18:
        /*0018*/ 	.byte	0x04, 0x11
        /*001a*/ 	.short	(.L_20 - .L_19)
	.align		4
.L_19:
        /*001c*/ 	.word	index@(_ZN7cutlass13device_kernelINS_4fmha6kernel28FmhaKernelTmaWarpSpecializedINS1_10collective30FmhaMainloopTmaWarpSpecializedINS_10bfloat16_tEffN4cute5tupleIJNS7_1CILi128EEENS9_ILi64EEENS9_ILi160EEEEEENS8_IJiNS9_ILi1EEENS8_IJiiEEEEEESG_SG_NS4_14ResidualFusionEJEEENS4_15FmhaFwdEpilogueIS6_fNS8_IJSB_SC_SB_EEEEENS2_23IndividualTileSchedulerEJEEEEEvNT_6ParamsE)
        /*0020*/ 	.word	0x00000000


	//----- nvinfo : EIATTR_MIN_STACK_SIZE
	.align		4
.L_20:
        /*0024*/ 	.byte	0x04, 0x12
        /*0026*/ 	.short	(.L_22 - .L_21)
	.align		4
.L_21:
        /*0028*/ 	.word	index@(_ZN7cutlass13device_kernelINS_4fmha6kernel28FmhaKernelTmaWarpSpecializedINS1_10collective30FmhaMainloopTmaWarpSpecializedINS_10bfloat16_tEffN4cute5tupleIJNS7_1CILi128EEENS9_ILi64EEENS9_ILi160EEEEEENS8_IJiNS9_ILi1EEENS8_IJiiEEEEEESG_SG_NS4_14ResidualFusionEJEEENS4_15FmhaFwdEpilogueIS6_fNS8_IJSB_SC_SB_EEEEENS2_23IndividualTileSchedulerEJEEEEEvNT_6ParamsE)
        /*002c*/ 	.word	0x00000000
.L_22:


//--------------------- .nv.compat                --------------------------
	.section	.nv.compat,"",@"SHT_CUDA_COMPAT_INFO"
	.align	4
        /*0000*/ 	.byte	0x02, 0x09, 0x01, 0x00, 0x02, 0x02, 0x04, 0x00, 0x02, 0x05, 0x05, 0x00, 0x03, 0x07, 0x01, 0x01
        /*0010*/ 	.byte	0x02, 0x03, 0x01, 0x00, 0x02, 0x06, 0x01, 0x00, 0x04, 0x0b, 0x08, 0x00, 0x00, 0x00, 0x00, 0x00
        /*0020*/ 	.byte	0x00, 0x00, 0x00, 0x00


//--------------------- .nv.info._ZN7cutlass13device_kernelINS_4fmha6kernel28FmhaKernelTmaWarpSpecializedINS1_10collective30FmhaMainloopTmaWarpSpecializedINS_10bfloat16_tEffN4cute5tupleIJNS7_1CILi128EEENS9_ILi64EEENS9_ILi160EEEEEENS8_IJiNS9_ILi1EEENS8_IJiiEEEEEESG_SG_NS4_14ResidualFusionEJEEENS4_15FmhaFwdEpilogueIS6_fNS8_IJSB_SC_SB_EEEEENS2_23IndividualTileSchedulerEJEEEEEvNT_6ParamsE --------------------------
	.section	.nv.info._ZN7cutlass13device_kernelINS_4fmha6kernel28FmhaKernelTmaWarpSpecializedINS1_10collective30FmhaMainloopTmaWarpSpecializedINS_10bfloat16_tEffN4cute5tupleIJNS7_1CILi128EEENS9_ILi64EEENS9_ILi160EEEEEENS8_IJiNS9_ILi1EEENS8_IJiiEEEEEESG_SG_NS4_14ResidualFusionEJEEENS4_15FmhaFwdEpilogueIS6_fNS8_IJSB_SC_SB_EEEEENS2_23IndividualTileSchedulerEJEEEEEvNT_6ParamsE,"",@"SHT_CUDA_INFO"
	.sectionflags	@""
	.align	4


	//----- nvinfo : EIATTR_CUDA_API_VERSION
	.align		4
        /*0000*/ 	.byte	0x04, 0x37
        /*0002*/ 	.short	(.L_24 - .L_23)
.L_23:
        /*0004*/ 	.word	0x00000082


	//----- nvinfo : EIATTR_KPARAM_INFO
	.align		4
.L_24:
        /*0008*/ 	.byte	0x04, 0x17
        /*000a*/ 	.short	(.L_26 - .L_25)
.L_25:
        /*000c*/ 	.word	0x00000000
        /*0010*/ 	.short	0x0000
        /*0012*/ 	.short	0x0070
        /*0014*/ 	.byte	0x00, 0xf0, 0x01, 0x20


	//----- nvinfo : EIATTR_SPARSE_MMA_MASK
	.align		4
.L_26:
        /*0018*/ 	.byte	0x03, 0x50
        /*001a*/ 	.short	0x0000


	//----- nvinfo : EIATTR_MAXREG_COUNT
	.align		4
        /*001c*/ 	.byte	0x03, 0x1b
        /*001e*/ 	.short	0x00a8


	//----- nvinfo : EIATTR_NUM_BARRIERS
	.align		4
        /*0020*/ 	.byte	0x02, 0x4c
        /*0022*/ 	.byte	0x02
	.zero		1


	//----- nvinfo : EIATTR_EXTERNS
	.align		4
        /*0024*/ 	.byte	0x04, 0x0f
        /*0026*/ 	.short	(.L_28 - .L_27)


	//   ....[0]....
	.align		4
.L_27:
        /*0028*/ 	.word	index@(__assertfail)


	//----- nvinfo : EIATTR_MERCURY_ISA_VERSION
	.align		4
.L_28:
        /*002c*/ 	.byte	0x03, 0x5f
        /*002e*/ 	.short	0x0101


	//----- nvinfo : EIATTR_INT_WARP_WIDE_INSTR_OFFSETS
	.align		4
        /*0030*/ 	.byte	0x04, 0x31
        /*0032*/ 	.short	(.L_30 - .L_29)


	//   ....[0]....
.L_29:
        /*0034*/ 	.word	0x000006f0


	//   ....[1]....
        /*0038*/ 	.word	0x00000700


	//   ....[2]....
        /*003c*/ 	.word	0x00000710


	//   ....[3]....
        /*0040*/ 	.word	0x00000720


	//   ....[4]....
        /*0044*/ 	.word	0x00000790


	//----- nvinfo : EIATTR_COOP_GROUP_MASK_REGIDS
	.align		4
.L_30:
        /*0048*/ 	.byte	0x04, 0x29
        /*004a*/ 	.short	(.L_32 - .L_31)


	//   ....[0]....
.L_31:
        /*004c*/ 	.word	0xffffffff


	//   ....[1]....
        /*0050*/ 	.word	0xffffffff


	//   ....[2]....
        /*0054*/ 	.word	0xffffffff


	//   ....[3]....
        /*0058*/ 	.word	0xffffffff


	//   ....[4]....
        /*005c*/ 	.word	0xffffffff


	//   ....[5]....
        /*0060*/ 	.word	0xffffffff


	//   ....[6]....
        /*0064*/ 	.word	0xffffffff


	//   ....[7]....
        /*0068*/ 	.word	0xffffffff


	//   ....[8]....
        /*006c*/ 	.word	0xffffffff


	//   ....[9]....
        /*0070*/ 	.word	0xffffffff


	//   ....[10]....
        /*0074*/ 	.word	0xffffffff


	//   ....[11]....
        /*0078*/ 	.word	0xffffffff


	//   ....[12]....
        /*007c*/ 	.word	0xffffffff


	//   ....[13]....
        /*0080*/ 	.word	0xffffffff


	//   ....[14]....
        /*0084*/ 	.word	0xffffffff


	//   ....[15]....
        /*0088*/ 	.word	0xffffffff


	//   ....[16]....
        /*008c*/ 	.word	0xffffffff


	//   ....[17]....
        /*0090*/ 	.word	0xffffffff


	//   ....[18]....
        /*0094*/ 	.word	0xffffffff


	//   ....[19]....
        /*0098*/ 	.word	0xffffffff


	//   ....[20]....
        /*009c*/ 	.word	0xffffffff


	//   ....[21]....
        /*00a0*/ 	.word	0xffffffff


	//----- nvinfo : EIATTR_COOP_GROUP_INSTR_OFFSETS
	.align		4
.L_32:
        /*00a4*/ 	.byte	0x04, 0x28
        /*00a6*/ 	.short	(.L_34 - .L_33)


	//   ....[0]....
.L_33:
        /*00a8*/ 	.word	0x00000050


	//   ....[1]....
        /*00ac*/ 	.word	0x00000080


	//   ....[2]....
        /*00b0*/ 	.word	0x000001b0


	//   ....[3]....
        /*00b4*/ 	.word	0x00000370


	//   ....[4]....
        /*00b8*/ 	.word	0x00000530


	//   ....[5]....
        /*00bc*/ 	.word	0x00000690


	//   ....[6]....
        /*00c0*/ 	.word	0x000019d0


	//   ....[7]....
        /*00c4*/ 	.word	0x00001ab0


	//   ....[8]....
        /*00c8*/ 	.word	0x00001b10


	//   ....[9]....
        /*00cc*/ 	.word	0x00001c00


	//   ....[10]....
        /*00d0*/ 	.word	0x000037e0


	//   ....[11]....
        /*00d4*/ 	.word	0x00003810


	//   ....[12]....
        /*00d8*/ 	.word	0x00003b10


	//   ....[13]....
        /*00dc*/ 	.word	0x00003c30


	//   ....[14]....
        /*00e0*/ 	.word	0x00005e70


	//   ....[15]....
        /*00e4*/ 	.word	0x00005ed0


	//   ....[16]....
        /*00e8*/ 	.word	0x00006220


	//   ....[17]....
        /*00ec*/ 	.word	0x00006340


	//   ....[18]....
        /*00f0*/ 	.word	0x00007c10


	//   ....[19]....
        /*00f4*/ 	.word	0x00007c40


	//   ....[20]....
        /*00f8*/ 	.word	0x00007c90


	//   ....[21]....
        /*00fc*/ 	.word	0x00007cb0


	//----- nvinfo : EIATTR_REG_RECONFIG
	.align		4
.L_34:
        /*0100*/ 	.byte	0x01, 0x54
	.zero		2


	//----- nvinfo : EIATTR_SYSCALL_OFFSETS
	.align		4
        /*0104*/ 	.byte	0x04, 0x46
        /*0106*/ 	.short	(.L_36 - .L_35)


	//   ....[0]....
.L_35:
        /*0108*/ 	.word	0x00008960


	//   ....[1]....
        /*010c*/ 	.word	0x00008ac0


	//----- nvinfo : EIATTR_MBARRIER_INSTR_OFFSETS
	.align		4
.L_36:
        /*0110*/ 	.byte	0x04, 0x39
        /*0112*/ 	.short	(.L_38 - .L_37)


	//   ....[0]....
.L_37:
        /*0114*/ 	.word	0x00000320
        /*0118*/ 	.word	0x000000ff
        /*011c*/ 	.word	0x00023050
        /*0120*/ 	.short	0x0100
        /*0122*/ 	.byte	0x0a
	.zero		1


	//   ....[1]....
        /*0124*/ 	.word	0x00000330
        /*0128*/ 	.word	0x000000ff
        /*012c*/ 	.word	0x00023060
        /*0130*/ 	.short	0x0100
        /*0132*/ 	.byte	0x0a
	.zero		1


	//   ....[2]....
        /*0134*/ 	.word	0x00000340
        /*0138*/ 	.word	0x000000ff
        /*013c*/ 	.word	0x00023058
        /*0140*/ 	.short	0x0100
        /*0142*/ 	.byte	0x0a
	.zero		1


	//   ....[3]....
        /*0144*/ 	.word	0x00000350
        /*0148*/ 	.word	0x000000ff
        /*014c*/ 	.word	0x00023068
        /*0150*/ 	.short	0x0100
        /*0152*/ 	.byte	0x0a
	.zero		1


	//   ....[4]....
        /*0154*/ 	.word	0x00000480
        /*0158*/ 	.word	0x000000ff
        /*015c*/ 	.word	0x00023000
        /*0160*/ 	.short	0x0100
        /*0162*/ 	.byte	0x0a
	.zero		1


	//   ....[5]....
        /*0164*/ 	.word	0x00000490
        /*0168*/ 	.word	0x000000ff
        /*016c*/ 	.word	0x00023028
        /*0170*/ 	.short	0x0100
        /*0172*/ 	.byte	0x0a
	.zero		1


	//   ....[6]....
        /*0174*/ 	.word	0x000004a0
        /*0178*/ 	.word	0x000000ff
        /*017c*/ 	.word	0x00023008
        /*0180*/ 	.short	0x0100
        /*0182*/ 	.byte	0x0a
	.zero		1


	//   ....[7]....
        /*0184*/ 	.word	0x000004b0
        /*0188*/ 	.word	0x000000ff
        /*018c*/ 	.word	0x00023030
        /*0190*/ 	.short	0x0100
        /*0192*/ 	.byte	0x0a
	.zero		1


	//   ....[8]....
        /*0194*/ 	.word	0x000004c0
        /*0198*/ 	.word	0x000000ff
        /*019c*/ 	.word	0x00023010
        /*01a0*/ 	.short	0x0100
        /*01a2*/ 	.byte	0x0a
	.zero		1


	//   ....[9]....
        /*01a4*/ 	.word	0x000004d0
        /*01a8*/ 	.word	0x000000ff
        /*01ac*/ 	.word	0x00023038
        /*01b0*/ 	.short	0x0100
        /*01b2*/ 	.byte	0x0a
	.zero		1


	//   ....[10]....
        /*01b4*/ 	.word	0x000004e0
        /*01b8*/ 	.word	0x000000ff
        /*01bc*/ 	.word	0x00023018
        /*01c0*/ 	.short	0x0100
        /*01c2*/ 	.byte	0x0a
	.zero		1


	//   ....[11]....
        /*01c4*/ 	.word	0x000004f0
        /*01c8*/ 	.word	0x000000ff
        /*01cc*/ 	.word	0x00023040
        /*01d0*/ 	.short	0x0100
        /*01d2*/ 	.byte	0x0a
	.zero		1


	//   ....[12]....
        /*01d4*/ 	.word	0x00000500
        /*01d8*/ 	.word	0x000000ff
        /*01dc*/ 	.word	0x00023020
        /*01e0*/ 	.short	0x0100
        /*01e2*/ 	.byte	0x0a
	.zero		1


	//   ....[13]....
        /*01e4*/ 	.word	0x00000510
        /*01e8*/ 	.word	0x000000ff
        /*01ec*/ 	.word	0x00023048
        /*01f0*/ 	.short	0x0100
        /*01f2*/ 	.byte	0x0a
	.zero		1


	//   ....[14]....
        /*01f4*/ 	.word	0x00000640
        /*01f8*/ 	.word	0x000000ff
        /*01fc*/ 	.word	0x00023070
        /*0200*/ 	.short	0x0100
        /*0202*/ 	.byte	0x0a
	.zero		1


	//   ....[15]....
        /*0204*/ 	.word	0x00000650
        /*0208*/ 	.word	0x000000ff
        /*020c*/ 	.word	0x00023080
        /*0210*/ 	.short	0x0100
        /*0212*/ 	.byte	0x0a
	.zero		1


	//   ....[16]....
        /*0214*/ 	.word	0x00000660
        /*0218*/ 	.word	0x000000ff
        /*021c*/ 	.word	0x00023078
        /*0220*/ 	.short	0x0100
        /*0222*/ 	.byte	0x0a
	.zero		1


	//   ....[17]....
        /*0224*/ 	.word	0x00000670
        /*0228*/ 	.word	0x000000ff
        /*022c*/ 	.word	0x00023088
        /*0230*/ 	.short	0x0100
        /*0232*/ 	.byte	0x0a
	.zero		1


	//   ....[18]....
        /*0234*/ 	.word	0x000007b0
        /*0238*/ 	.word	0x000000ff
        /*023c*/ 	.word	0x00023090
        /*0240*/ 	.short	0x0100
        /*0242*/ 	.byte	0x08
	.zero		1


	//   ....[19]....
        /*0244*/ 	.word	0x000007c0
        /*0248*/ 	.word	0x000000ff
        /*024c*/ 	.word	0x00023098
        /*0250*/ 	.short	0x0100
        /*0252*/ 	.byte	0x08
	.zero		1


	//   ....[20]....
        /*0254*/ 	.word	0x000007d0
        /*0258*/ 	.word	0x000000ff
        /*025c*/ 	.word	0x000230a0
        /*0260*/ 	.short	0x0100
        /*0262*/ 	.byte	0x08
	.zero		1


	//   ....[21]....
        /*0264*/ 	.word	0x000007e0
        /*0268*/ 	.word	0x000000ff
        /*026c*/ 	.word	0x000230a8
        /*0270*/ 	.short	0x0100
        /*0272*/ 	.byte	0x08
	.zero		1


	//   ....[22]....
        /*0274*/ 	.word	0x000008e0
        /*0278*/ 	.word	0x000000ff
        /*027c*/ 	.word	0x000230c0
        /*0280*/ 	.short	0x0100
        /*0282*/ 	.byte	0x0a
	.zero		1


	//   ....[23]....
        /*0284*/ 	.word	0x000008f0
        /*0288*/ 	.word	0x000000ff
        /*028c*/ 	.word	0x000230e0
        /*0290*/ 	.short	0x0100
        /*0292*/ 	.byte	0x0a
	.zero		1


	//   ....[24]....
        /*0294*/ 	.word	0x00000900
        /*0298*/ 	.word	0x000000ff
        /*029c*/ 	.word	0x000230c8
        /*02a0*/ 	.short	0x0100
        /*02a2*/ 	.byte	0x0a
	.zero		1


	//   ....[25]....
        /*02a4*/ 	.word	0x00000910
        /*02a8*/ 	.word	0x000000ff
        /*02ac*/ 	.word	0x000230e8
        /*02b0*/ 	.short	0x0100
        /*02b2*/ 	.byte	0x0a
	.zero		1


	//   ....[26]....
        /*02b4*/ 	.word	0x00000920
        /*02b8*/ 	.word	0x000000ff
        /*02bc*/ 	.word	0x000230d0
        /*02c0*/ 	.short	0x0100
        /*02c2*/ 	.byte	0x0a
	.zero		1


	//   ....[27]....
        /*02c4*/ 	.word	0x00000930
        /*02c8*/ 	.word	0x000000ff
        /*02cc*/ 	.word	0x000230f0
        /*02d0*/ 	.short	0x0100
        /*02d2*/ 	.byte	0x0a
	.zero		1


	//   ....[28]....
        /*02d4*/ 	.word	0x00000940
        /*02d8*/ 	.word	0x000000ff
        /*02dc*/ 	.word	0x000230d8
        /*02e0*/ 	.short	0x0100
        /*02e2*/ 	.byte	0x0a
	.zero		1


	//   ....[29]....
        /*02e4*/ 	.word	0x00000950
        /*02e8*/ 	.word	0x000000ff
        /*02ec*/ 	.word	0x000230f8
        /*02f0*/ 	.short	0x0100
        /*02f2*/ 	.byte	0x0a
	.zero		1


	//   ....[30]....
        /*02f4*/ 	.word	0x00000dd0
        /*02f8*/ 	.word	0x000000ff
        /*02fc*/ 	.word	0x00023050
        /*0300*/ 	.short	0x010a
        /*0302*/ 	.byte	0x07
	.zero		1


	//   ....[31]....
        /*0304*/ 	.word	0x00000e50
        /*0308*/ 	.word	0x000000ff
        /*030c*/ 	.word	0x00023000
        /*0310*/ 	.short	0x010a
        /*0312*/ 	.byte	0x24
	.zero		1


	//   ....[32]....
        /*0314*/ 	.word	0x00000ea0
        /*0318*/ 	.word	0x000000ff
        /*031c*/ 	.word	0xfffffff8
        /*0320*/ 	.short	0x010a
        /*0322*/ 	.byte	0x07
	.zero		1


	//   ....[33]....
        /*0324*/ 	.word	0x00002a50
        /*0328*/ 	.word	0x00000019
        /*032c*/ 	.word	0x00000000
        /*0330*/ 	.short	0x0101
        /*0332*/ 	.byte	0x1f
	.zero		1


	//   ....[34]....
        /*0334*/ 	.word	0x00002ad0
        /*0338*/ 	.word	0x000000ff
        /*033c*/ 	.word	0x00023008
        /*0340*/ 	.short	0x010a
        /*0342*/ 	.byte	0x24
	.zero		1


	//   ....[35]....
        /*0344*/ 	.word	0x000031b0
        /*0348*/ 	.word	0x000000ff
        /*034c*/ 	.word	0x00000000
        /*0350*/ 	.short	0x0101
        /*0352*/ 	.byte	0x0a
	.zero		1


	//   ....[36]....
        /*0354*/ 	.word	0x00003320
        /*0358*/ 	.word	0x000000ff
        /*035c*/ 	.word	0x00023000
        /*0360*/ 	.short	0x010a
        /*0362*/ 	.byte	0x0a
	.zero		1


	//   ....[37]....
        /*0364*/ 	.word	0x00004690
        /*0368*/ 	.word	0x000000ff
        /*036c*/ 	.word	0x00023000
        /*0370*/ 	.short	0x010a
        /*0372*/ 	.byte	0x0a
	.zero		1


	//   ....[38]....
        /*0374*/ 	.word	0x00004cc0
        /*0378*/ 	.word	0x000000ff
        /*037c*/ 	.word	0x00023000
        /*0380*/ 	.short	0x010a
        /*0382*/ 	.byte	0x0a
	.zero		1


	//   ....[39]....
        /*0384*/ 	.word	0x00005380
        /*0388*/ 	.word	0x000000ff
        /*038c*/ 	.word	0x00000000
        /*0390*/ 	.short	0x0101
        /*0392*/ 	.byte	0x0a
	.zero		1


	//   ....[40]....
        /*0394*/ 	.word	0x00005430
        /*0398*/ 	.word	0x000000ff
        /*039c*/ 	.word	0x00000000
        /*03a0*/ 	.short	0x0101
        /*03a2*/ 	.byte	0x0a
	.zero		1


	//   ....[41]....
        /*03a4*/ 	.word	0x000055e0
        /*03a8*/ 	.word	0x000000ff
        /*03ac*/ 	.word	0x00023000
        /*03b0*/ 	.short	0x010a
        /*03b2*/ 	.byte	0x0a
	.zero		1


	//   ....[42]....
        /*03b4*/ 	.word	0x00006e90
        /*03b8*/ 	.word	0x000000ff
        /*03bc*/ 	.word	0x00023000
        /*03c0*/ 	.short	0x010a
        /*03c2*/ 	.byte	0x0a
	.zero		1


	//   ....[43]....
        /*03c4*/ 	.word	0x00007390
        /*03c8*/ 	.word	0x000000ff
        /*03cc*/ 	.word	0x00023000
        /*03d0*/ 	.short	0x010a
        /*03d2*/ 	.byte	0x0a
	.zero		1


	//   ....[44]....
        /*03d4*/ 	.word	0x00007a50
        /*03d8*/ 	.word	0x000000ff
        /*03dc*/ 	.word	0x00000000
        /*03e0*/ 	.short	0x0101
        /*03e2*/ 	.byte	0x0a
	.zero		1


	//   ....[45]....
        /*03e4*/ 	.word	0x00007b00
        /*03e8*/ 	.word	0x000000ff
        /*03ec*/ 	.word	0x00000000
        /*03f0*/ 	.short	0x0101
        /*03f2*/ 	.byte	0x0a
	.zero		1


	//   ....[46]....
        /*03f4*/ 	.word	0x00008320
        /*03f8*/ 	.word	0x000000ff
        /*03fc*/ 	.word	0x00000008
        /*0400*/ 	.short	0x010a
        /*0402*/ 	.byte	0x07
	.zero		1


	//   ....[47]....
        /*0404*/ 	.word	0x00009c10
        /*0408*/ 	.word	0x00000000
        /*040c*/ 	.word	0x00023090
        /*0410*/ 	.short	0x0101
        /*0412*/ 	.byte	0x24
	.zero		1


	//   ....[48]....
        /*0414*/ 	.word	0x00009d60
        /*0418*/ 	.word	0x00000004
        /*041c*/ 	.word	0x00023060
        /*0420*/ 	.short	0x010a
        /*0422*/ 	.byte	0x3f
	.zero		1


	//   ....[49]....
        /*0424*/ 	.word	0x0000a160
        /*0428*/ 	.word	0x00000002
        /*042c*/ 	.word	0x00023028
        /*0430*/ 	.short	0x010a
        /*0432*/ 	.byte	0x3f
	.zero		1


	//   ....[50]....
        /*0434*/ 	.word	0x0000a560
        /*0438*/ 	.word	0x00000005
        /*043c*/ 	.word	0x00023060
        /*0440*/ 	.short	0x010a
        /*0442*/ 	.byte	0x3f
	.zero		1


	//   ....[51]....
        /*0444*/ 	.word	0x0000a990
        /*0448*/ 	.word	0x00000004
        /*044c*/ 	.word	0x00023028
        /*0450*/ 	.short	0x010a
        /*0452*/ 	.byte	0x3f
	.zero		1


	//   ....[52]....
        /*0454*/ 	.word	0x0000ae80
        /*0458*/ 	.word	0x00000006
        /*045c*/ 	.word	0x00023028
        /*0460*/ 	.short	0x010a
        /*0462*/ 	.byte	0x3f
	.zero		1


	//   ....[53]....
        /*0464*/ 	.word	0x0000b2b0
        /*0468*/ 	.word	0x00000006
        /*046c*/ 	.word	0x00023028
        /*0470*/ 	.short	0x010a
        /*0472*/ 	.byte	0x3f
	.zero		1


	//   ....[54]....
        /*0474*/ 	.word	0x0000b6d0
        /*0478*/ 	.word	0x00000003
        /*047c*/ 	.word	0x00023050
        /*0480*/ 	.short	0x010a
        /*0482*/ 	.byte	0x3f
	.zero		1


	//   ....[55]....
        /*0484*/ 	.word	0x0000b730
        /*0488*/ 	.word	0x00000002
        /*048c*/ 	.word	0x00023000
        /*0490*/ 	.short	0x010a
        /*0492*/ 	.byte	0x3f
	.zero		1


	//   ....[56]....
        /*0494*/ 	.word	0x0000b790
        /*0498*/ 	.word	0x00000003
        /*049c*/ 	.word	0xfffffff8
        /*04a0*/ 	.short	0x010a
        /*04a2*/ 	.byte	0x3f
	.zero		1


	//   ....[57]....
        /*04a4*/ 	.word	0x0000b7f0
        /*04a8*/ 	.word	0x00000008
        /*04ac*/ 	.word	0x00023008
        /*04b0*/ 	.short	0x010a
        /*04b2*/ 	.byte	0x3f
	.zero		1


	//   ....[58]....
        /*04b4*/ 	.word	0x0000b850
        /*04b8*/ 	.word	0x00000004
        /*04bc*/ 	.word	0x00023000
        /*04c0*/ 	.short	0x010a
        /*04c2*/ 	.byte	0x3f
	.zero		1


	//   ....[59]....
        /*04c4*/ 	.word	0x0000b8b0
        /*04c8*/ 	.word	0x00000008
        /*04cc*/ 	.word	0x00023000
        /*04d0*/ 	.short	0x010a
        /*04d2*/ 	.byte	0x3f
	.zero		1


	//   ....[60]....
        /*04d4*/ 	.word	0x0000b910
        /*04d8*/ 	.word	0x00000004
        /*04dc*/ 	.word	0x00023000
        /*04e0*/ 	.short	0x010a
        /*04e2*/ 	.byte	0x3f
	.zero		1


	//   ....[61]....
        /*04e4*/ 	.word	0x0000b970
        /*04e8*/ 	.word	0x00000009
        /*04ec*/ 	.word	0x00023000
        /*04f0*/ 	.short	0x010a
        /*04f2*/ 	.byte	0x3f
	.zero		1


	//   ....[62]....
        /*04f4*/ 	.word	0x0000b9d0
        /*04f8*/ 	.word	0x00000003
        /*04fc*/ 	.word	0x00000008
        /*0500*/ 	.short	0x010a
        /*0502*/ 	.byte	0x3f
	.zero		1


	//   ....[63]....
        /*0504*/ 	.word	0x0000ba20
        /*0508*/ 	.word	0x00000004
        /*050c*/ 	.word	0x00023060
        /*0510*/ 	.short	0x010a
        /*0512*/ 	.byte	0x3f
	.zero		1


	//   ....[64]....
        /*0514*/ 	.word	0x0000ba70
        /*0518*/ 	.word	0x00000002
        /*051c*/ 	.word	0x00023028
        /*0520*/ 	.short	0x010a
        /*0522*/ 	.byte	0x3f
	.zero		1


	//   ....[65]....
        /*0524*/ 	.word	0x0000bac0
        /*0528*/ 	.word	0x00000005
        /*052c*/ 	.word	0x00023060
        /*0530*/ 	.short	0x010a
        /*0532*/ 	.byte	0x3f
	.zero		1


	//   ....[66]....
        /*0534*/ 	.word	0x0000bb10
        /*0538*/ 	.word	0x00000004
        /*053c*/ 	.word	0x00023028
        /*0540*/ 	.short	0x010a
        /*0542*/ 	.byte	0x3f
	.zero		1


	//   ....[67]....
        /*0544*/ 	.word	0x0000bb60
        /*0548*/ 	.word	0x00000006
        /*054c*/ 	.word	0x00023028
        /*0550*/ 	.short	0x010a
        /*0552*/ 	.byte	0x3f
	.zero		1


	//   ....[68]....
        /*0554*/ 	.word	0x0000bbb0
        /*0558*/ 	.word	0x00000006
        /*055c*/ 	.word	0x00023028
        /*0560*/ 	.short	0x010a
        /*0562*/ 	.byte	0x3f
	.zero		1


	//----- nvinfo : EIATTR_NUM_MBARRIERS
	.align		4
.L_38:
        /*0564*/ 	.byte	0x03, 0x38
        /*0566*/ 	.short	0x001e


	//----- nvinfo : EIATTR_EXIT_INSTR_OFFSETS
	.align		4
        /*0568*/ 	.byte	0x04, 0x1c
        /*056a*/ 	.short	(.L_40 - .L_39)


	//   ....[0]....
.L_39:
        /*056c*/ 	.word	0x000009f0


	//   ....[1]....
        /*0570*/ 	.word	0x00009c20


	//   ....[2]....
        /*0574*/ 	.word	0x00009c60


	//   ....[3]....
        /*0578*/ 	.word	0x0000ad50


	//   ....[4]....
        /*057c*/ 	.word	0x0000b6b0


	//----- nvinfo : EIATTR_MAX_THREADS
	.align		4
.L_40:
        /*0580*/ 	.byte	0x04, 0x05
        /*0582*/ 	.short	(.L_42 - .L_41)
.L_41:
        /*0584*/ 	.word	0x00000180
        /*0588*/ 	.word	0x00000001
        /*058c*/ 	.word	0x00000001


	//----- nvinfo : EIATTR_CRS_STACK_SIZE
	.align		4
.L_42:
        /*0590*/ 	.byte	0x04, 0x1e
        /*0592*/ 	.short	(.L_44 - .L_43)
.L_43:
        /*0594*/ 	.word	0x00000000


	//----- nvinfo : EIATTR_CBANK_PARAM_SIZE
	.align		4
.L_44:
        /*0598*/ 	.byte	0x03, 0x19
        /*059a*/ 	.short	0x0870


	//----- nvinfo : EIATTR_PARAM_CBANK
	.align		4
        /*059c*/ 	.byte	0x04, 0x0a
        /*059e*/ 	.short	(.L_46 - .L_45)
	.align		4
.L_45:
        /*05a0*/ 	.word	index@(.nv.constant0._ZN7cutlass13device_kernelINS_4fmha6kernel28FmhaKernelTmaWarpSpecializedINS1_10collective30FmhaMainloopTmaWarpSpecializedINS_10bfloat16_tEffN4cute5tupleIJNS7_1CILi128EEENS9_ILi64EEENS9_ILi160EEEEEENS8_IJiNS9_ILi1EEENS8_IJiiEEEEEESG_SG_NS4_14ResidualFusionEJEEENS4_15FmhaFwdEpilogueIS6_fNS8_IJSB_SC_SB_EEEEENS2_23IndividualTileSchedulerEJEEEEEvNT_6ParamsE)
        /*05a4*/ 	.short	0x0210
        /*05a6*/ 	.short	0x0870


	//----- nvinfo : EIATTR_SW_WAR
	.align		4
.L_46:
        /*05a8*/ 	.byte	0x04, 0x36
        /*05aa*/ 	.short	(.L_48 - .L_47)
.L_47:
        /*05ac*/ 	.word	0x00000008
.L_48:


//--------------------- .nv.callgraph             --------------------------
	.section	.nv.callgraph,"",@"SHT_CUDA_CALLGRAPH"
	.align	4
	.sectionentsize	8
	.align		4
        /*0000*/ 	.word	0x00000000
	.align		4
        /*0004*/ 	.word	0xffffffff
	.align		4
        /*0008*/ 	.word	index@(_ZN7cutlass13device_kernelINS_4fmha6kernel28FmhaKernelTmaWarpSpecializedINS1_10collective30FmhaMainloopTmaWarpSpecializedINS_10bfloat16_tEffN4cute5tupleIJNS7_1CILi128EEENS9_ILi64EEENS9_ILi160EEEEEENS8_IJiNS9_ILi1EEENS8_IJiiEEEEEESG_SG_NS4_14ResidualFusionEJEEENS4_15FmhaFwdEpilogueIS6_fNS8_IJSB_SC_SB_EEEEENS2_23IndividualTileSchedulerEJEEEEEvNT_6ParamsE)
	.align		4
        /*000c*/ 	.word	index@(__assertfail)
	.align		4
        /*0010*/ 	.word	0x00000000
	.align		4
        /*0014*/ 	.word	0xfffffffe
	.align		4
        /*0018*/ 	.word	0x00000000
	.align		4
        /*001c*/ 	.word	0xfffffffd
	.align		4
        /*0020*/ 	.word	0x00000000
	.align		4
        /*0024*/ 	.word	0xfffffffc


//--------------------- .nv.constant4             --------------------------
	.section	.nv.constant4,"a",@progbits
	.align	8
	.align		8
.nv.constant4:
        /*0000*/ 	.dword	__assertfail
	.align		8
        /*0008*/ 	.dword	__unnamed_1
	.align		8
        /*0010*/ 	.dword	__unnamed_2
	.align		8
        /*0018*/ 	.dword	_ZN39_INTERNAL_e150977a_4_k_cu_1dae4f33_30844cuda3std3__45__cpo5beginE
	.align		8
        /*0020*/ 	.dword	_ZN39_INTERNAL_e150977a_4_k_cu_1dae4f33_30844cuda3std3__45__cpo3endE
	.align		8
        /*0028*/ 	.dword	_ZN39_INTERNAL_e150977a_4_k_cu_1dae4f33_30844cuda3std3__45__cpo6cbeginE
	.align		8
        /*0030*/ 	.dword	_ZN39_INTERNAL_e150977a_4_k_cu_1dae4f33_30844cuda3std3__45__cpo4cendE
	.align		8
        /*0038*/ 	.dword	_ZN39_INTERNAL_e150977a_4_k_cu_1dae4f33_30844cuda3std3__441_GLOBAL__N__e150977a_4_k_cu_1dae4f33_30846ignoreE
	.align		8
        /*0040*/ 	.dword	_ZN39_INTERNAL_e150977a_4_k_cu_1dae4f33_30844cuda3std3__419piecewise_constructE
	.align		8
        /*0048*/ 	.dword	_ZN39_INTERNAL_e150977a_4_k_cu_1dae4f33_30844cuda3std3__48in_placeE
	.align		8
        /*0050*/ 	.dword	_ZN39_INTERNAL_e150977a_4_k_cu_1dae4f33_30844cuda3std6ranges3__45__cpo4swapE
	.align		8
        /*0058*/ 	.dword	_ZN39_INTERNAL_e150977a_4_k_cu_1dae4f33_30844cuda3std6ranges3__45__cpo9iter_moveE
	.align		8
        /*0060*/ 	.dword	_ZN39_INTERNAL_e150977a_4_k_cu_1dae4f33_30844cute7productE
	.align		8
        /*0068*/ 	.dword	_ZN39_INTERNAL_e150977a_4_k_cu_1dae4f33_30844cute1_E
	.align		8
        /*0070*/ 	.dword	$str$24
	.align		8
        /*0078*/ 	.dword	$str$25


//--------------------- .text._ZN7cutlass13device_kernelINS_4fmha6kernel28FmhaKernelTmaWarpSpecializedINS1_10collective30FmhaMainloopTmaWarpSpecializedINS_10bfloat16_tEffN4cute5tupleIJNS7_1CILi128EEENS9_ILi64EEENS9_ILi160EEEEEENS8_IJiNS9_ILi1EEENS8_IJiiEEEEEESG_SG_NS4_14ResidualFusionEJEEENS4_15FmhaFwdEpilogueIS6_fNS8_IJSB_SC_SB_EEEEENS2_23IndividualTileSchedulerEJEEEEEvNT_6ParamsE --------------------------
	.section	.text._ZN7cutlass13device_kernelINS_4fmha6kernel28FmhaKernelTmaWarpSpecializedINS1_10collective30FmhaMainloopTmaWarpSpecializedINS_10bfloat16_tEffN4cute5tupleIJNS7_1CILi128EEENS9_ILi64EEENS9_ILi160EEEEEENS8_IJiNS9_ILi1EEENS8_IJiiEEEEEESG_SG_NS4_14ResidualFusionEJEEENS4_15FmhaFwdEpilogueIS6_fNS8_IJSB_SC_SB_EEEEENS2_23IndividualTileSchedulerEJEEEEEvNT_6ParamsE,"ax",@progbits
	.align	128
.text._ZN7cutlass13device_kernelINS_4fmha6kernel28FmhaKernelTmaWarpSpecializedINS1_10collective30FmhaMainloopTmaWarpSpecializedINS_10bfloat16_tEffN4cute5tupleIJNS7_1CILi128EEENS9_ILi64EEENS9_ILi160EEEEEENS8_IJiNS9_ILi1EEENS8_IJiiEEEEEESG_SG_NS4_14ResidualFusionEJEEENS4_15FmhaFwdEpilogueIS6_fNS8_IJSB_SC_SB_EEEEENS2_23IndividualTileSchedulerEJEEEEEvNT_6ParamsE:
        .type           _ZN7cutlass13device_kernelINS_4fmha6kernel28FmhaKernelTmaWarpSpecializedINS1_10collective30FmhaMainloopTmaWarpSpecializedINS_10bfloat16_tEffN4cute5tupleIJNS7_1CILi128EEENS9_ILi64EEENS9_ILi160EEEEEENS8_IJiNS9_ILi1EEENS8_IJiiEEEEEESG_SG_NS4_14ResidualFusionEJEEENS4_15FmhaFwdEpilogueIS6_fNS8_IJSB_SC_SB_EEEEENS2_23IndividualTileSchedulerEJEEEEEvNT_6ParamsE,@function
        .size           _ZN7cutlass13device_kernelINS_4fmha6kernel28FmhaKernelTmaWarpSpecializedINS1_10collective30FmhaMainloopTmaWarpSpecializedINS_10bfloat16_tEffN4cute5tupleIJNS7_1CILi128EEENS9_ILi64EEENS9_ILi160EEEEEENS8_IJiNS9_ILi1EEENS8_IJiiEEEEEESG_SG_NS4_14ResidualFusionEJEEENS4_15FmhaFwdEpilogueIS6_fNS8_IJSB_SC_SB_EEEEENS2_23IndividualTileSchedulerEJEEEEEvNT_6ParamsE,(.L_x_125 - _ZN7cutlass13device_kernelINS_4fmha6kernel28FmhaKernelTmaWarpSpecializedINS1_10collective30FmhaMainloopTmaWarpSpecializedINS_10bfloat16_tEffN4cute5tupleIJNS7_1CILi128EEENS9_ILi64EEENS9_ILi160EEEEEENS8_IJiNS9_ILi1EEENS8_IJiiEEEEEESG_SG_NS4_14ResidualFusionEJEEENS4_15FmhaFwdEpilogueIS6_fNS8_IJSB_SC_SB_EEEEENS2_23IndividualTileSchedulerEJEEEEEvNT_6ParamsE)
        .other          _ZN7cutlass13device_kernelINS_4fmha6kernel28FmhaKernelTmaWarpSpecializedINS1_10collective30FmhaMainloopTmaWarpSpecializedINS_10bfloat16_tEffN4cute5tupleIJNS7_1CILi128EEENS9_ILi64EEENS9_ILi160EEEEEENS8_IJiNS9_ILi1EEENS8_IJiiEEEEEESG_SG_NS4_14ResidualFusionEJEEENS4_15FmhaFwdEpilogueIS6_fNS8_IJSB_SC_SB_EEEEENS2_23IndividualTileSchedulerEJEEEEEvNT_6ParamsE,@"STO_CUDA_ENTRY STV_DEFAULT"
_ZN7cutlass13device_kernelINS_4fmha6kernel28FmhaKernelTmaWarpSpecializedINS1_10collective30FmhaMainloopTmaWarpSpecializedINS_10bfloat16_tEffN4cute5tupleIJNS7_1CILi128EEENS9_ILi64EEENS9_ILi160EEEEEENS8_IJiNS9_ILi1EEENS8_IJiiEEEEEESG_SG_NS4_14ResidualFusionEJEEENS4_15FmhaFwdEpilogueIS6_fNS8_IJSB_SC_SB_EEEEENS2_23IndividualTileSchedulerEJEEEEEvNT_6ParamsE:
[----:B------:R-:W1:Y:S01]  /*0000*/  LDC R1, c[0x0][0x28] ;  /* 0x00000a00ff017b82 */ /* 0x000e620000000800 */
[----:B------:R-:W2:Y:S01]  /*0010*/  S2R R0, SR_TID.X ;  /* 0x0000000000007919 */ /* 0x000ea20000002100 */
[----:B------:R-:W-:Y:S01]  /*0020*/  ELECT P1, URZ, PT ;  /* 0x00000000003f782f */ /* 0x000fe20003820000 */
[----:B------:R-:W-:Y:S01]  /*0030*/  BSSY B0, `(.L_x_0) ;  /* 0x0000017000007945 */ /* 0x000fe20003800000 */
[----:B--2---:R-:W-:-:S05]  /*0040*/  SHF.R.U32.HI R2, RZ, 0x5, R0 ;  /* 0x00000005ff027819 */ /* 0x004fca0000011600 */
[----:B------:R-:W2:Y:S02]  /*0050*/  SHFL.IDX PT, R3, R2, RZ, 0x1f ;  /* 0x00001fff02037589 */ /* 0x000ea400000e0000 */
[----:B--2---:R-:W-:Y:S02]  /*0060*/  R2UR UR4, R3 ;  /* 0x00000000030472ca */ /* 0x004fe400000e0000 */
[----:B------:R-:W-:-:S06]  /*0070*/  SHF.R.U32.HI R3, RZ, 0x7, R0 ;  /* 0x00000007ff037819 */ /* 0x000fcc0000011600 */
[----:B------:R-:W2:Y:S05]  /*0080*/  SHFL.IDX PT, R3, R3, RZ, 0x1f ;  /* 0x00001fff03037589 */ /* 0x000eaa00000e0000 */
[----:B------:R-:W-:Y:S02]  /*0090*/  USHF.R.S32.HI UR5, URZ, 0x1f, UR4 ;  /* 0x0000001f3f057899 */ /* 0x000fe40008011404 */
[----:B------:R-:W-:Y:S02]  /*00a0*/  ISETP.NE.OR P0, PT, RZ, UR4, !P1 ;  /* 0x00000004ff007c0c */ /* 0x000fe4000cf05670 */
[----:B------:R-:W-:-:S04]  /*00b0*/  ULEA.HI UR5, UR5, UR4, URZ, 0x2 ;  /* 0x0000000405057291 */ /* 0x000fc8000f8f103f */
[----:B------:R-:W-:-:S04]  /*00c0*/  ULOP3.LUT UR5, UR5, 0xfffffffc, URZ, 0xc0, !UPT ;  /* 0xfffffffc05057892 */ /* 0x000fc8000f8ec03f */
[----:B------:R-:W-:-:S03]  /*00d0*/  UIADD3 UR5, UR4, -UR5, URZ ;  /* 0x8000000504057290 */ /* 0x000fc6000fffe03f */
[----:B-1----:R-:W-:Y:S09]  /*00e0*/  @P0 BRA `(.L_x_1) ;  /* 0x00000000002c0947 */ /* 0x002ff20003800000 */
[----:B------:R-:W-:Y:S02]  /*00f0*/  ULDC.64 UR6, c[0x0][0x198] ;  /* 0x0000660000067ab9 */ /* 0x000fe40000000a00 */
[----:B------:R-:W-:Y:S02]  /*0100*/  UIADD3 UR8, UP0, UR6, 0xf0, URZ ;  /* 0x000000f006087890 */ /* 0x000fe4000ff1e03f */
[----:B------:R-:W-:Y:S02]  /*0110*/  UIADD3 UR10, UP1, UR6, 0x1f0, URZ ;  /* 0x000001f0060a7890 */ /* 0x000fe4000ff3e03f */
[----:B------:R-:W-:Y:S02]  /*0120*/  UIADD3 UR6, UP2, UR6, 0x2f0, URZ ;  /* 0x000002f006067890 */ /* 0x000fe4000ff5e03f */
[----:B------:R-:W-:Y:S02]  /*0130*/  UIADD3.X UR9, URZ, UR7, URZ, UP0, !UPT ;  /* 0x000000073f097290 */ /* 0x000fe400087fe43f */
[----:B------:R-:W-:-:S02]  /*0140*/  UIADD3.X UR11, URZ, UR7, URZ, UP1, !UPT ;  /* 0x000000073f0b7290 */ /* 0x000fc40008ffe43f */
[----:B------:R-:W-:-:S05]  /*0150*/  UIADD3.X UR7, URZ, UR7, URZ, UP2, !UPT ;  /* 0x000000073f077290 */ /* 0x000fca00097fe43f */
[----:B------:R1:W-:Y:S02]  /*0160*/  UTMACCTL.PF [UR8] ;  /* 0x00000000080079b9 */ /* 0x0003e40008040000 */
[----:B------:R1:W-:Y:S02]  /*0170*/  UTMACCTL.PF [UR10] ;  /* 0x000000000a0079b9 */ /* 0x0003e40008040000 */
[----:B------:R1:W-:Y:S02]  /*0180*/  UTMACCTL.PF [UR6] ;  /* 0x00000000060079b9 */ /* 0x0003e40008040000 */
[----:B-1----:R-:W-:Y:S01]  /*0190*/  NOP ;  /* 0x0000000000007918 */ /* 0x002fe20000000000 */
.L_x_1:
[----:B------:R-:W-:Y:S05]  /*01a0*/  BSYNC B0 ;  /* 0x0000000000007941 */ /* 0x000fea0003800000 */
.L_x_0:
[----:B------:R-:W1:Y:S01]  /*01b0*/  SHFL.IDX PT, R4, R2, RZ, 0x1f ;  /* 0x00001fff02047589 */ /* 0x000e6200000e0000 */
[----:B--2---:R-:W-:Y:S01]  /*01c0*/  R2UR UR37, R3 ;  /* 0x00000000032572ca */ /* 0x004fe200000e0000 */
[----:B------:R-:W-:-:S12]  /*01d0*/  UISETP.NE.AND UP0, UPT, UR5, 0x1, UPT ;  /* 0x000000010500788c */ /* 0x000fd8000bf05270 */
[----:B------:R-:W-:Y:S02]  /*01e0*/  UIADD3 UR30, UR37, -0x1, URZ ;  /* 0xffffffff251e7890 */ /* 0x000fe4000fffe03f */
[----:B------:R-:W-:Y:S02]  /*01f0*/  UISETP.EQ.AND UP0, UPT, UR37, URZ, !UP0 ;  /* 0x0000003f2500728c */ /* 0x000fe4000c702270 */
[----:B------:R-:W-:Y:S02]  /*0200*/  UISETP.GE.U32.AND UP1, UPT, UR30, 0x4, UPT ;  /* 0x000000041e00788c */ /* 0x000fe4000bf26070 */
[----:B------:R-:W-:Y:S01]  /*0210*/  USEL UR4, URZ, 0x1, !UP0 ;  /* 0x000000013f047887 */ /* 0x000fe2000c000000 */
[----:B-1----:R-:W-:-:S03]  /*0220*/  ISETP.NE.AND P0, PT, R4, RZ, PT ;  /* 0x000000ff0400720c */ /* 0x002fc60003f05270 */
[----:B------:R-:W-:-:S10]  /*0230*/  USEL UR4, UR4, 0x2, UP1 ;  /* 0x0000000204047887 */ /* 0x000fd40008800000 */
[----:B------:R-:W-:Y:S05]  /*0240*/  @P0 BRA `(.L_x_2) ;  /* 0x0000000000480947 */ /* 0x000fea0003800000 */
[----:B------:R-:W1:Y:S01]  /*0250*/  S2UR UR10, SR_CgaCtaId ;  /* 0x00000000000a79c3 */ /* 0x000e620000008800 */
[----:B------:R-:W-:Y:S01]  /*0260*/  UMOV UR6, 0x400 ;  /* 0x0000040000067882 */ /* 0x000fe20000000000 */
[----:B------:R-:W-:Y:S01]  /*0270*/  UMOV UR7, 0x1 ;  /* 0x0000000100077882 */ /* 0x000fe20000000000 */
[----:B------:R-:W-:Y:S01]  /*0280*/  UMOV UR8, 0x80 ;  /* 0x0000008000087882 */ /* 0x000fe20000000000 */
[----:B------:R-:W-:Y:S01]  /*0290*/  ELECT P0, URZ, PT ;  /* 0x00000000003f782f */ /* 0x000fe20003800000 */
[----:B------:R-:W-:-:S04]  /*02a0*/  UIADD3 UR8, -UR8, 0x100000, URZ ;  /* 0x0010000008087890 */ /* 0x000fc8000fffe13f */
[----:B------:R-:W-:Y:S02]  /*02b0*/  USHF.L.U32 UR9, UR8, 0xb, URZ ;  /* 0x0000000b08097899 */ /* 0x000fe4000800063f */
[----:B------:R-:W-:Y:S02]  /*02c0*/  USHF.L.U32 UR8, UR8, 0x1, URZ ;  /* 0x0000000108087899 */ /* 0x000fe4000800063f */
[----:B-1----:R-:W-:Y:S02]  /*02d0*/  ULEA UR10, UR10, UR6, 0x18 ;  /* 0x000000060a0a7291 */ /* 0x002fe4000f8ec03f */
[----:B------:R-:W-:-:S04]  /*02e0*/  UIADD3 UR6, -UR7, 0x100000, URZ ;  /* 0x0010000007067890 */ /* 0x000fc8000fffe13f */
[----:B------:R-:W-:Y:S02]  /*02f0*/  USHF.L.U32 UR7, UR6, 0xb, URZ ;  /* 0x0000000b06077899 */ /* 0x000fe4000800063f */
[----:B------:R-:W-:Y:S01]  /*0300*/  USHF.L.U32 UR6, UR6, 0x1, URZ ;  /* 0x0000000106067899 */ /* 0x000fe2000800063f */
[----:B------:R-:W1:Y:S11]  /*0310*/  FENCE.VIEW.ASYNC.S ;  /* 0x00000000000073c6 */ /* 0x000e760000000000 */
[----:B-1----:R1:W2:Y:S01]  /*0320*/  SYNCS.EXCH.64 URZ, [UR10+0x23050], UR6 ;  /* 0x023050060a3f75b2 */ /* 0x0022a20008000100 */
[----:B------:R1:W3:Y:S01]  /*0330*/  SYNCS.EXCH.64 URZ, [UR10+0x23060], UR8 ;  /* 0x023060080a3f75b2 */ /* 0x0002e20008000100 */
[----:B------:R1:W4:Y:S01]  /*0340*/  SYNCS.EXCH.64 URZ, [UR10+0x23058], UR6 ;  /* 0x023058060a3f75b2 */ /* 0x0003220008000100 */
[----:B------:R1:W1:Y:S01]  /*0350*/  SYNCS.EXCH.64 URZ, [UR10+0x23068], UR8 ;  /* 0x023068080a3f75b2 */ /* 0x0002620008000100 */
[----:B------:R-:W-:Y:S01]  /*0360*/  NOP ;  /* 0x0000000000007918 */ /* 0x000fe20000000000 */
.L_x_2:
[----:B------:R-:W5:Y:S01]  /*0370*/  SHFL.IDX PT, R3, R2, RZ, 0x1f ;  /* 0x00001fff02037589 */ /* 0x000f6200000e0000 */
[----:B------:R-:W-:Y:S01]  /*0380*/  NOP ;  /* 0x0000000000007918 */ /* 0x000fe20000000000 */
[----:B-----5:R-:W-:-:S13]  /*0390*/  ISETP.NE.AND P0, PT, R3, RZ, PT ;  /* 0x000000ff0300720c */ /* 0x020fda0003f05270 */
[----:B------:R-:W-:Y:S05]  /*03a0*/  @P0 BRA `(.L_x_3) ;  /* 0x0000000000600947 */ /* 0x000fea0003800000 */
[----:B-1----:R-:W1:Y:S01]  /*03b0*/  S2UR UR7, SR_CgaCtaId ;  /* 0x00000000000779c3 */ /* 0x002e620000008800 */
[----:B------:R-:W-:Y:S01]  /*03c0*/  UMOV UR6, 0x400 ;  /* 0x0000040000067882 */ /* 0x000fe20000000000 */
[----:B------:R-:W-:Y:S01]  /*03d0*/  UMOV UR8, 0x1 ;  /* 0x0000000100087882 */ /* 0x000fe20000000000 */
[----:B------:R-:W-:Y:S01]  /*03e0*/  UMOV UR11, 0x100 ;  /* 0x00000100000b7882 */ /* 0x000fe20000000000 */
[----:B------:R-:W-:-:S04]  /*03f0*/  UIADD3 UR8, -UR8, 0x100000, URZ ;  /* 0x0010000008087890 */ /* 0x000fc8000fffe13f */
[----:B------:R-:W-:Y:S02]  /*0400*/  USHF.L.U32 UR9, UR8, 0xb, URZ ;  /* 0x0000000b08097899 */ /* 0x000fe4000800063f */
[----:B------:R-:W-:Y:S01]  /*0410*/  USHF.L.U32 UR8, UR8, 0x1, URZ ;  /* 0x0000000108087899 */ /* 0x000fe2000800063f */
[----:B------:R-:W-:Y:S01]  /*0420*/  ELECT P0, URZ, PT ;  /* 0x00000000003f782f */ /* 0x000fe20003800000 */
[----:B-1----:R-:W-:Y:S02]  /*0430*/  ULEA UR10, UR7, UR6, 0x18 ;  /* 0x00000006070a7291 */ /* 0x002fe4000f8ec03f */
[----:B------:R-:W-:-:S04]  /*0440*/  UIADD3 UR6, -UR11, 0x100000, URZ ;  /* 0x001000000b067890 */ /* 0x000fc8000fffe13f */
[----:B------:R-:W-:Y:S02]  /*0450*/  USHF.L.U32 UR7, UR6, 0xb, URZ ;  /* 0x0000000b06077899 */ /* 0x000fe4000800063f */
[----:B------:R-:W-:Y:S01]  /*0460*/  USHF.L.U32 UR6, UR6, 0x1, URZ ;  /* 0x0000000106067899 */ /* 0x000fe2000800063f */
[----:B------:R-:W1:Y:S03]  /*0470*/  FENCE.VIEW.ASYNC.S ;  /* 0x00000000000073c6 */ /* 0x000e660000000000 */
[----:B-1----:R1:W1:Y:S08]  /*0480*/  SYNCS.EXCH.64 URZ, [UR10+0x23000], UR8 ;  /* 0x023000080a3f75b2 */ /* 0x0022700008000100 */
[----:B------:R1:W1:Y:S01]  /*0490*/  SYNCS.EXCH.64 URZ, [UR10+0x23028], UR6 ;  /* 0x023028060a3f75b2 */ /* 0x0002620008000100 */
        /* <DEDUP_REMOVED lines=8> */
[----:B------:R-:W-:Y:S01]  /*0520*/  NOP ;  /* 0x0000000000007918 */ /* 0x000fe20000000000 */
.L_x_3:
        /* <DEDUP_REMOVED lines=21> */
[----:B------:R-:W-:Y:S01]  /*0680*/  NOP ;  /* 0x0000000000007918 */ /* 0x000fe20000000000 */
.L_x_4:
[----:B------:R-:W5:Y:S01]  /*0690*/  SHFL.IDX PT, R3, R2, RZ, 0x1f ;  /* 0x00001fff02037589 */ /* 0x000f6200000e0000 */
[----:B------:R-:W-:Y:S01]  /*06a0*/  ELECT P0, URZ, PT ;  /* 0x00000000003f782f */ /* 0x000fe20003800000 */
[----:B------:R-:W-:Y:S01]  /*06b0*/  NOP ;  /* 0x0000000000007918 */ /* 0x000fe20000000000 */
[----:B-1----:R-:W-:Y:S02]  /*06c0*/  UMOV UR6, 0x80 ;  /* 0x0000008000067882 */ /* 0x002fe40000000000 */
[C---:B-----5:R-:W-:Y:S02]  /*06d0*/  ISETP.NE.OR P0, PT, R3.reuse, RZ, !P0 ;  /* 0x000000ff0300720c */ /* 0x060fe40004705670 */
[----:B------:R-:W-:-:S11]  /*06e0*/  ISETP.NE.AND P2, PT, R3, RZ, PT ;  /* 0x000000ff0300720c */ /* 0x000fd60003f45270 */
[----:B------:R-:W-:Y:S01]  /*06f0*/  VOTEU.ALL UP0, P0 ;  /* 0x00000000003f7886 */ /* 0x000fe20000000000 */
[----:B------:R-:W-:Y:S01]  /*0700*/  VOTEU.ALL UP2, P0 ;  /* 0x00000000003f7886 */ /* 0x000fe20000040000 */
[----:B------:R-:W-:Y:S01]  /*0710*/  VOTEU.ALL UP3, P0 ;  /* 0x00000000003f7886 */ /* 0x000fe20000060000 */
[----:B------:R-:W-:Y:S02]  /*0720*/  VOTEU.ALL UP4, P0 ;  /* 0x00000000003f7886 */ /* 0x000fe40000080000 */
[----:B------:R-:W1:Y:S01]  /*0730*/  @!UP0 S2UR UR9, SR_CgaCtaId ;  /* 0x00000000000989c3 */ /* 0x000e620000008800 */
[----:B------:R-:W-:Y:S01]  /*0740*/  @!UP0 UMOV UR8, 0x400 ;  /* 0x0000040000088882 */ /* 0x000fe20000000000 */
[----:B------:R-:W-:-:S04]  /*0750*/  @!UP0 UIADD3 UR6, -UR6, 0x100000, URZ ;  /* 0x0010000006068890 */ /* 0x000fc8000fffe13f */
[----:B------:R-:W-:Y:S02]  /*0760*/  @!UP0 USHF.L.U32 UR7, UR6, 0xb, URZ ;  /* 0x0000000b06078899 */ /* 0x000fe4000800063f */
[----:B------:R-:W-:Y:S02]  /*0770*/  @!UP0 USHF.L.U32 UR6, UR6, 0x1, URZ ;  /* 0x0000000106068899 */ /* 0x000fe4000800063f */
[----:B-1----:R-:W-:Y:S01]  /*0780*/  @!UP0 ULEA UR8, UR9, UR8, 0x18 ;  /* 0x0000000809088291 */ /* 0x002fe2000f8ec03f */
[----:B------:R-:W-:Y:S01]  /*0790*/  VOTEU.ALL UP0, P0 ;  /* 0x00000000003f7886 */ /* 0x000fe20000000000 */
[----:B------:R-:W1:Y:S10]  /*07a0*/  FENCE.VIEW.ASYNC.S ;  /* 0x00000000000073c6 */ /* 0x000e740000000000 */
[----:B-1----:R1:W1:Y:S01]  /*07b0*/  @!UP0 SYNCS.EXCH.64 URZ, [UR8+0x23090], UR6 ;  /* 0x02309006083f85b2 */ /* 0x0022620008000100 */
[----:B------:R1:W1:Y:S01]  /*07c0*/  @!UP2 SYNCS.EXCH.64 URZ, [UR8+0x23098], UR6 ;  /* 0x02309806083fa5b2 */ /* 0x0002620008000100 */
[----:B------:R1:W1:Y:S01]  /*07d0*/  @!UP3 SYNCS.EXCH.64 URZ, [UR8+0x230a0], UR6 ;  /* 0x0230a006083fb5b2 */ /* 0x0002620008000100 */
[----:B------:R1:W1:Y:S01]  /*07e0*/  @!UP4 SYNCS.EXCH.64 URZ, [UR8+0x230a8], UR6 ;  /* 0x0230a806083fc5b2 */ /* 0x0002620008000100 */
[----:B------:R-:W-:Y:S01]  /*07f0*/  NOP ;  /* 0x0000000000007918 */ /* 0x000fe20000000000 */
[----:B------:R-:W-:Y:S05]  /*0800*/  @P2 BRA `(.L_x_5) ;  /* 0x0000000000582947 */ /* 0x000fea0003800000 */
[----:B-1----:R-:W1:Y:S01]  /*0810*/  S2UR UR7, SR_CgaCtaId ;  /* 0x00000000000779c3 */ /* 0x002e620000008800 */
[----:B------:R-:W-:Y:S01]  /*0820*/  UMOV UR6, 0x400 ;  /* 0x0000040000067882 */ /* 0x000fe20000000000 */
[----:B------:R-:W-:Y:S01]  /*0830*/  UMOV UR8, 0x20 ;  /* 0x0000002000087882 */ /* 0x000fe20000000000 */
[----:B------:R-:W-:Y:S01]  /*0840*/  UMOV UR9, 0x80 ;  /* 0x0000008000097882 */ /* 0x000fe20000000000 */
[----:B------:R-:W-:Y:S01]  /*0850*/  ELECT P0, URZ, PT ;  /* 0x00000000003f782f */ /* 0x000fe20003800000 */
[----:B-1----:R-:W-:Y:S02]  /*0860*/  ULEA UR10, UR7, UR6, 0x18 ;  /* 0x00000006070a7291 */ /* 0x002fe4000f8ec03f */
[----:B------:R-:W-:-:S04]  /*0870*/  UIADD3 UR6, -UR8, 0x100000, URZ ;  /* 0x0010000008067890 */ /* 0x000fc8000fffe13f */
[----:B------:R-:W-:Y:S02]  /*0880*/  USHF.L.U32 UR7, UR6, 0xb, URZ ;  /* 0x0000000b06077899 */ /* 0x000fe4000800063f */
[----:B------:R-:W-:Y:S02]  /*0890*/  USHF.L.U32 UR6, UR6, 0x1, URZ ;  /* 0x0000000106067899 */ /* 0x000fe4000800063f */
        /* <DEDUP_REMOVED lines=13> */
.L_x_5:
[----:B------:R-:W-:Y:S01]  /*0970*/  ISETP.NE.AND P0, PT, RZ, UR37, PT ;  /* 0x00000025ff007c0c */ /* 0x000fe2000bf05270 */
[----:B------:R-:W-:Y:S01]  /*0980*/  NOP ;  /* 0x0000000000007918 */ /* 0x000fe20000000000 */
[----:B------:R-:W-:Y:S01]  /*0990*/  MOV R2, UR5 ;  /* 0x0000000500027c02 */ /* 0x000fe20008000f00 */
[----:B-1234-:R-:W-:Y:S03]  /*09a0*/  BAR.SYNC.DEFER_BLOCKING 0x0 ;  /* 0x0000000000007b1d */ /* 0x01efe60000010000 */
[----:B------:R-:W-:-:S07]  /*09b0*/  ISETP.EQ.AND P2, PT, R2, 0x1, P1 ;  /* 0x000000010200780c */ /* 0x000fce0000f42270 */
[----:B------:R-:W-:Y:S06]  /*09c0*/  @!P0 BRA `(.L_x_6) ;  /* 0x0000009000988947 */ /* 0x000fec0003800000 */
[----:B------:R-:W-:-:S06]  /*09d0*/  UISETP.GT.U32.AND UP0, UPT, UR30, 0x3, UPT ;  /* 0x000000031e00788c */ /* 0x000fcc000bf04070 */
[----:B------:R-:W-:-:S13]  /*09e0*/  PLOP3.LUT P0, PT, PT, PT, UP0, 0x80, 0x0 ;  /* 0x000000000000781c */ /* 0x000fda0003f0f008 */
[----:B------:R-:W-:Y:S05]  /*09f0*/  @P0 EXIT ;  /* 0x000000000000094d */ /* 0x000fea0003800000 */
.L_x_7:
[----:B------:R-:W-:-:S08]  /*0a00*/  NOP ;  /* 0x0000000000007918 */ /* 0x000fd00000000000 */
[----:B------:R-:W1:Y:S02]  /*0a10*/  USETMAXREG.TRY_ALLOC.CTAPOOL UP0, 0xf0 ;  /* 0x000000f0000079c8 */ /* 0x000e640008000600 */
[----:B-1----:R-:W-:-:S13]  /*0a20*/  PLOP3.LUT P0, PT, PT, PT, UP0, 0x80, 0x0 ;  /* 0x000000000000781c */ /* 0x002fda0003f0f008 */
[----:B------:R-:W-:Y:S05]  /*0a30*/  @!P0 BRA `(.L_x_7) ;  /* 0xfffffffc00f08947 */ /* 0x000fea000383ffff */
[----:B------:R-:W-:Y:S01]  /*0a40*/  UISETP.NE.AND UP0, UPT, UR37, 0x1, UPT ;  /* 0x000000012500788c */ /* 0x000fe2000bf05270 */
[----:B------:R-:W1:Y:S01]  /*0a50*/  S2UR UR38, SR_CTAID.X ;  /* 0x00000000002679c3 */ /* 0x000e620000002500 */
[----:B------:R-:W-:Y:S01]  /*0a60*/  UMOV UR5, URZ ;  /* 0x0000003f00057c82 */ /* 0x000fe20008000000 */
[----:B------:R-:W-:-:S03]  /*0a70*/  UMOV UR6, URZ ;  /* 0x0000003f00067c82 */ /* 0x000fc60008000000 */
[----:B------:R-:W-:-:S13]  /*0a80*/  PLOP3.LUT P0, PT, PT, PT, UP0, 0x80, 0x0 ;  /* 0x000000000000781c */ /* 0x000fda0003f0f008 */
[----:B------:R-:W-:Y:S05]  /*0a90*/  @!P0 BRA `(.L_x_8) ;  /* 0x00000000003c8947 */ /* 0x000fea0003800000 */
[----:B------:R-:W-:Y:S01]  /*0aa0*/  UISETP.NE.AND UP0, UPT, UR37, 0x2, UPT ;  /* 0x000000022500788c */ /* 0x000fe2000bf05270 */
[----:B------:R-:W-:-:S05]  /*0ab0*/  UMOV UR6, 0x1 ;  /* 0x0000000100067882 */ /* 0x000fca0000000000 */
[----:B------:R-:W-:-:S13]  /*0ac0*/  PLOP3.LUT P1, PT, PT, PT, UP0, 0x80, 0x0 ;  /* 0x000000000000781c */ /* 0x000fda0003f2f008 */
[----:B------:R-:W-:Y:S05]  /*0ad0*/  @!P1 BRA `(.L_x_8) ;  /* 0x00000000002c9947 */ /* 0x000fea0003800000 */
[----:B------:R-:W-:-:S06]  /*0ae0*/  UISETP.NE.AND UP0, UPT, UR37, 0x3, UPT ;  /* 0x000000032500788c */ /* 0x000fcc000bf05270 */
[----:B------:R-:W-:-:S13]  /*0af0*/  PLOP3.LUT P1, PT, PT, PT, UP0, 0x80, 0x0 ;  /* 0x000000000000781c */ /* 0x000fda0003f2f008 */
[----:B------:R-:W-:Y:S05]  /*0b00*/  @!P1 BRA `(.L_x_9) ;  /* 0x0000000000189947 */ /* 0x000fea0003800000 */
[----:B------:R-:W-:-:S11]  /*0b10*/  UISETP.NE.AND UP0, UPT, UR37, 0x4, UPT ;  /* 0x000000042500788c */ /* 0x000fd6000bf05270 */
[----:B------:R-:W-:Y:S01]  /*0b20*/  @!UP0 UMOV UR5, 0x1 ;  /* 0x0000000100058882 */ /* 0x000fe20000000000 */
[----:B------:R-:W-:Y:S01]  /*0b30*/  @!UP0 UMOV UR6, 0x1 ;  /* 0x0000000100068882 */ /* 0x000fe20000000000 */
[----:B------:R-:W-:Y:S01]  /*0b40*/  @UP0 UMOV UR5, URZ ;  /* 0x0000003f00050c82 */ /* 0x000fe20008000000 */
[----:B------:R-:W-:Y:S01]  /*0b50*/  @UP0 UMOV UR6, URZ ;  /* 0x0000003f00060c82 */ /* 0x000fe20008000000 */
[----:B------:R-:W-:Y:S05]  /*0b60*/  BRA `(.L_x_8) ;  /* 0x0000000000087947 */ /* 0x000fea0003800000 */
.L_x_9:
[----:B------:R-:W-:Y:S01]  /*0b70*/  UMOV UR5, 0x1 ;  /* 0x0000000100057882 */ /* 0x000fe20000000000 */
[----:B------:R-:W-:-:S05]  /*0b80*/  UMOV UR6, URZ ;  /* 0x0000003f00067c82 */ /* 0x000fca0008000000 */
.L_x_8:
[----:B------:R-:W-:Y:S05]  /*0b90*/  @!P0 BRA `(.L_x_10) ;  /* 0x00000000003c8947 */ /* 0x000fea0003800000 */
[----:B------:R-:W-:-:S06]  /*0ba0*/  UISETP.NE.AND UP0, UPT, UR37, 0x2, UPT ;  /* 0x000000022500788c */ /* 0x000fcc000bf05270 */
[----:B------:R-:W-:-:S13]  /*0bb0*/  PLOP3.LUT P0, PT, PT, PT, UP0, 0x80, 0x0 ;  /* 0x000000000000781c */ /* 0x000fda0003f0f008 */
[----:B------:R-:W-:Y:S05]  /*0bc0*/  @!P0 BRA `(.L_x_11) ;  /* 0x0000000000288947 */ /* 0x000fea0003800000 */
[----:B------:R-:W-:-:S06]  /*0bd0*/  UISETP.NE.AND UP0, UPT, UR37, 0x3, UPT ;  /* 0x000000032500788c */ /* 0x000fcc000bf05270 */
[----:B------:R-:W-:-:S13]  /*0be0*/  PLOP3.LUT P0, PT, PT, PT, UP0, 0x80, 0x0 ;  /* 0x000000000000781c */ /* 0x000fda0003f0f008 */
[----:B------:R-:W-:Y:S05]  /*0bf0*/  @!P0 BRA `(.L_x_12) ;  /* 0x0000000000148947 */ /* 0x000fea0003800000 */
[----:B------:R-:W-:-:S06]  /*0c00*/  UISETP.NE.AND UP0, UPT, UR37, 0x4, UPT ;  /* 0x000000042500788c */ /* 0x000fcc000bf05270 */
[----:B------:R-:W-:-:S13]  /*0c10*/  PLOP3.LUT P0, PT, PT, PT, UP0, 0x80, 0x0 ;  /* 0x000000000000781c */ /* 0x000fda0003f0f008 */
[----:B------:R-:W-:Y:S05]  /*0c20*/  @P0 BRA `(.L_x_13) ;  /* 0x00000000001c0947 */ /* 0x000fea0003800000 */
[----:B-1----:R-:W-:Y:S01]  /*0c30*/  ULEA UR38, UR38, 0x3, 0x1 ;  /* 0x0000000326267891 */ /* 0x002fe2000f8e083f */
[----:B------:R-:W-:Y:S11]  /*0c40*/  BRA `(.L_x_13) ;  /* 0x0000000000147947 */ /* 0x000ff60003800000 */
.L_x_12:
[----:B-1----:R-:W-:Y:S01]  /*0c50*/  ULEA UR38, UR38, 0x2, 0x1 ;  /* 0x0000000226267891 */ /* 0x002fe2000f8e083f */
[----:B------:R-:W-:Y:S11]  /*0c60*/  BRA `(.L_x_13) ;  /* 0x00000000000c7947 */ /* 0x000ff60003800000 */
.L_x_11:
[----:B-1----:R-:W-:Y:S01]  /*0c70*/  ULEA UR38, UR38, 0x1, 0x1 ;  /* 0x0000000126267891 */ /* 0x002fe2000f8e083f */
[----:B------:R-:W-:Y:S11]  /*0c80*/  BRA `(.L_x_13) ;  /* 0x0000000000047947 */ /* 0x000ff60003800000 */
.L_x_10:
[----:B-1----:R-:W-:-:S12]  /*0c90*/  USHF.L.U32 UR38, UR38, 0x1, URZ ;  /* 0x0000000126267899 */ /* 0x002fd8000800063f */
.L_x_13:
[----:B------:R-:W-:-:S04]  /*0ca0*/  ULOP3.LUT UR7, UR4, 0x1, URZ, 0xfc, !UPT ;  /* 0x0000000104077892 */ /* 0x000fc8000f8efc3f */
[----:B------:R-:W-:-:S06]  /*0cb0*/  UISETP.NE.AND UP0, UPT, UR7, 0x3, UPT ;  /* 0x000000030700788c */ /* 0x000fcc000bf05270 */
[----:B------:R-:W-:-:S13]  /*0cc0*/  PLOP3.LUT P0, PT, PT, PT, UP0, 0x80, 0x0 ;  /* 0x000000000000781c */ /* 0x000fda0003f0f008 */
[----:B------:R-:W-:Y:S05]  /*0cd0*/  @!P0 BRA `(.L_x_14) ;  /* 0x0000000000048947 */ /* 0x000fea0003800000 */
[----:B-1----:R-:W-:Y:S01]  /*0ce0*/  BPT.TRAP 0x1 ;  /* 0x000000040000795c */ /* 0x002fe20000300000 */
.L_x_14:
[----:B------:R-:W2:Y:S01]  /*0cf0*/  S2UR UR7, SR_CgaCtaId ;  /* 0x00000000000779c3 */ /* 0x000ea20000008800 */
[----:B------:R-:W-:Y:S01]  /*0d00*/  UMOV UR36, 0x400 ;  /* 0x0000040000247882 */ /* 0x000fe20000000000 */
[----:B------:R-:W-:Y:S02]  /*0d10*/  MOV R2, UR5 ;  /* 0x0000000500027c02 */ /* 0x000fe40008000f00 */
[----:B------:R-:W-:Y:S02]  /*0d20*/  SHF.R.S32.HI R3, RZ, 0x1f, R0 ;  /* 0x0000001fff037819 */ /* 0x000fe40000011400 */
[----:B------:R-:W-:Y:S02]  /*0d30*/  SHF.L.U32 R2, R2, 0x1f, RZ ;  /* 0x0000001f02027819 */ /* 0x000fe400000006ff */
[----:B------:R-:W-:-:S04]  /*0d40*/  LEA.HI R3, R3, R0, RZ, 0x7 ;  /* 0x0000000003037211 */ /* 0x000fc800078f38ff */
[----:B------:R-:W-:-:S04]  /*0d50*/  LOP3.LUT R3, R3, 0xffffff80, RZ, 0xc0, !PT ;  /* 0xffffff8003037812 */ /* 0x000fc800078ec0ff */
[----:B------:R-:W-:-:S04]  /*0d60*/  IADD3 R3, -R3, R0, RZ ;  /* 0x0000000003037210 */ /* 0x000fc80007ffe1ff */
[----:B------:R-:W-:Y:S01]  /*0d70*/  SHF.R.S32.HI R0, RZ, 0x1f, R3 ;  /* 0x0000001fff007819 */ /* 0x000fe20000011403 */
[----:B--2---:R-:W-:-:S03]  /*0d80*/  ULEA UR36, UR7, UR36, 0x18 ;  /* 0x0000002407247291 */ /* 0x004fc6000f8ec03f */
[----:B------:R-:W-:Y:S01]  /*0d90*/  LEA.HI R0, R0, R3, RZ, 0x2 ;  /* 0x0000000300007211 */ /* 0x000fe200078f10ff */
[----:B------:R-:W-:-:S03]  /*0da0*/  ULEA UR7, UR6, UR36, 0x3 ;  /* 0x0000002406077291 */ /* 0x000fc6000f8e183f */
[----:B------:R-:W-:-:S04]  /*0db0*/  LOP3.LUT R0, R0, 0x7ffffffc, RZ, 0xc0, !PT ;  /* 0x7ffffffc00007812 */ /* 0x000fc800078ec0ff */
[----:B------:R-:W-:Y:S02]  /*0dc0*/  IADD3 R0, R3, -R0, RZ ;  /* 0x8000000003007210 */ /* 0x000fe40007ffe0ff */
[----:B------:R-:W2:Y:S02]  /*0dd0*/  SYNCS.PHASECHK.TRANS64.TRYWAIT P1, [UR7+0x23050], R2 ;  /* 0x02305002ff0075a7 */ /* 0x000ea40008020147 */
[----:B--2---:R-:W-:Y:S05]  /*0de0*/  @!P1 BRA `(.L_x_15) ;  /* 0x000000a800349947 */ /* 0x004fea0003800000 */
.L_x_107:
[----:B------:R-:W-:Y:S01]  /*0df0*/  SHF.L.U32 R0, R0, 0x1, RZ ;  /* 0x0000000100007819 */ /* 0x000fe200000006ff */
[----:B------:R-:W-:Y:S06]  /*0e00*/  @!P0 BRA `(.L_x_16) ;  /* 0x0000000000048947 */ /* 0x000fec0003800000 */
[----:B-1----:R-:W-:Y:S01]  /*0e10*/  BPT.TRAP 0x1 ;  /* 0x000000040000795c */ /* 0x002fe20000300000 */
.L_x_16:
[----:B------:R-:W-:Y:S01]  /*0e20*/  SHF.L.U32 R7, RZ, 0x1f, RZ ;  /* 0x0000001fff077819 */ /* 0x000fe200000006ff */
[----:B------:R-:W-:Y:S01]  /*0e30*/  UIADD3 UR31, UR36, 0x23090, URZ ;  /* 0x00023090241f7890 */ /* 0x000fe2000fffe03f */
[----:B------:R-:W-:Y:S02]  /*0e40*/  ISETP.NE.AND P2, PT, RZ, UR30, PT ;  /* 0x0000001eff007c0c */ /* 0x000fe4000bf45270 */
[----:B------:R-:W3:Y:S02]  /*0e50*/  SYNCS.PHASECHK.TRANS64.TRYWAIT P1, [UR36+0x23000], R7 ;  /* 0x02300007ff0075a7 */ /* 0x000ee40008020164 */
[----:B---3--:R-:W-:Y:S09]  /*0e60*/  @!P1 BRA `(.L_x_17) ;  /* 0x000000a8002c9947 */ /* 0x008ff20003800000 */
.L_x_108:
[----:B------:R-:W-:Y:S01]  /*0e70*/  ULEA UR7, UR37, UR31, 0x3 ;  /* 0x0000001f25077291 */ /* 0x000fe2000f8e183f */
[----:B--2---:R-:W-:-:S04]  /*0e80*/  SEL R2, RZ, 0x1, P2 ;  /* 0x00000001ff027807 */ /* 0x004fc80001000000 */
[----:B------:R-:W-:-:S04]  /*0e90*/  SHF.L.U32 R2, R2, 0x1f, RZ ;  /* 0x0000001f02027819 */ /* 0x000fc800000006ff */
[----:B------:R-:W2:Y:S02]  /*0ea0*/  SYNCS.PHASECHK.TRANS64.TRYWAIT P1, [UR7+-0x8], R2 ;  /* 0xfffff802ff0075a7 */ /* 0x000ea40008020147 */
[----:B--2---:R-:W-:Y:S05]  /*0eb0*/  @!P1 BRA `(.L_x_18) ;  /* 0x000000a800309947 */ /* 0x004fea0003800000 */
.L_x_109:
[----:B------:R-:W-:Y:S01]  /*0ec0*/  USHF.R.U32.HI UR5, URZ, 0x4, UR36 ;  /* 0x000000043f057899 */ /* 0x000fe20008011624 */
[----:B------:R-:W-:Y:S01]  /*0ed0*/  WARPGROUP.ARRIVE ;  /* 0x00000000000079c5 */ /* 0x000fe20000000000 */
[----:B------:R-:W-:Y:S01]  /*0ee0*/  UIADD3 UR8, UR36, 0xa000, URZ ;  /* 0x0000a00024087890 */ /* 0x000fe2000fffe03f */
[C---:B--2---:R-:W-:Y:S01]  /*0ef0*/  IADD3 R2, R0.reuse, 0x1, RZ ;  /* 0x0000000100027810 */ /* 0x044fe20007ffe0ff */
[----:B------:R-:W-:Y:S01]  /*0f00*/  ULOP3.LUT UR5, UR5, 0x3fff, URZ, 0xc0, !UPT ;  /* 0x00003fff05057892 */ /* 0x000fe2000f8ec03f */
[C---:B------:R-:W-:Y:S01]  /*0f10*/  IADD3 R3, R0.reuse, 0x8, RZ ;  /* 0x0000000800037810 */ /* 0x040fe20007ffe0ff */
[----:B------:R-:W-:Y:S01]  /*0f20*/  USHF.R.U32.HI UR8, URZ, 0x4, UR8 ;  /* 0x000000043f087899 */ /* 0x000fe20008011608 */
[C---:B------:R-:W-:Y:S01]  /*0f30*/  IADD3 R4, R0.reuse, 0x28, RZ ;  /* 0x0000002800047810 */ /* 0x040fe20007ffe0ff */
[----:B------:R-:W-:Y:S01]  /*0f40*/  ULOP3.LUT UR44, UR5, 0x10000, URZ, 0xfc, !UPT ;  /* 0x00010000052c7892 */ /* 0x000fe2000f8efc3f */
[----:B------:R-:W-:Y:S01]  /*0f50*/  IADD3 R5, R0, 0x30, RZ ;  /* 0x0000003000057810 */ /* 0x000fe20007ffe0ff */
[----:B------:R-:W-:-:S02]  /*0f60*/  ULOP3.LUT UR5, UR8, 0x3fff, URZ, 0xc0, !UPT ;  /* 0x00003fff08057892 */ /* 0x000fc4000f8ec03f */
[----:B------:R-:W-:Y:S02]  /*0f70*/  UIMAD UR44, UR6, 0x500, UR44 ;  /* 0x00000500062c78a4 */ /* 0x000fe4000f8e022c */
[----:B------:R-:W-:Y:S01]  /*0f80*/  ULOP3.LUT UR6, UR5, 0x10000, URZ, 0xfc, !UPT ;  /* 0x0001000005067892 */ /* 0x000fe2000f8efc3f */
[----:B------:R-:W-:Y:S01]  /*0f90*/  UMOV UR45, 0x80000020 ;  /* 0x80000020002d7882 */ /* 0x000fe20000000000 */
[----:B------:R-:W-:Y:S01]  /*0fa0*/  UMOV UR11, 0x80000020 ;  /* 0x80000020000b7882 */ /* 0x000fe20000000000 */
[----:B------:R-:W-:Y:S02]  /*0fb0*/  UMOV UR9, UR45 ;  /* 0x0000002d00097c82 */ /* 0x000fe40008000000 */
[----:B------:R-:W-:Y:S01]  /*0fc0*/  UMOV UR8, UR44 ;  /* 0x0000002c00087c82 */ /* 0x000fe20008000000 */
[----:B------:R-:W-:Y:S01]  /*0fd0*/  UIADD3 UR40, UR44, 0x2, URZ ;  /* 0x000000022c287890 */ /* 0x000fe2000fffe03f */
[----:B------:R-:W-:Y:S01]  /*0fe0*/  UMOV UR10, UR6 ;  /* 0x00000006000a7c82 */ /* 0x000fe20008000000 */
[----:B------:R-:W-:Y:S01]  /*0ff0*/  UIADD3 UR42, UR6, 0x2, URZ ;  /* 0x00000002062a7890 */ /* 0x000fe2000fffe03f */
[----:B------:R-:W-:Y:S01]  /*1000*/  HGMMA.64x64x16.F32.BF16 R24, gdesc[UR8], RZ, !UPT, gsb0 ;  /* 0x00e00000081879f0 */ /* 0x000fe2000c0018ff */
[----:B------:R-:W-:Y:S01]  /*1010*/  UMOV UR41, 0x80000020 ;  /* 0x8000002000297882 */ /* 0x000fe20000000000 */
[----:B------:R-:W-:Y:S01]  /*1020*/  UMOV UR43, 0x80000020 ;  /* 0x80000020002b7882 */ /* 0x000fe20000000000 */
[----:B------:R-:W-:-:S02]  /*1030*/  UIADD3 UR32, UR44, 0x100, URZ ;  /* 0x000001002c207890 */ /* 0x000fc4000fffe03f */
[----:B------:R-:W-:Y:S01]  /*1040*/  UIADD3 UR34, UR6, 0x100, URZ ;  /* 0x0000010006227890 */ /* 0x000fe2000fffe03f */
[----:B------:R-:W-:Y:S01]  /*1050*/  UMOV UR33, 0x80000020 ;  /* 0x8000002000217882 */ /* 0x000fe20000000000 */
[----:B------:R-:W-:Y:S01]  /*1060*/  UMOV UR35, 0x80000020 ;  /* 0x8000002000237882 */ /* 0x000fe20000000000 */
[----:B------:R-:W-:Y:S02]  /*1070*/  UIADD3 UR28, UR44, 0x102, URZ ;  /* 0x000001022c1c7890 */ /* 0x000fe4000fffe03f */
[----:B------:R-:W-:Y:S01]  /*1080*/  UIADD3 UR10, UR6, 0x102, URZ ;  /* 0x00000102060a7890 */ /* 0x000fe2000fffe03f */
[----:B------:R-:W-:Y:S01]  /*1090*/  UMOV UR29, 0x80000020 ;  /* 0x80000020001d7882 */ /* 0x000fe20000000000 */
[----:B------:R-:W-:Y:S01]  /*10a0*/  UMOV UR11, 0x80000020 ;  /* 0x80000020000b7882 */ /* 0x000fe20000000000 */
[----:B------:R-:W-:Y:S02]  /*10b0*/  UMOV UR9, UR29 ;  /* 0x0000001d00097c82 */ /* 0x000fe40008000000 */
[----:B------:R-:W-:Y:S01]  /*10c0*/  UMOV UR8, UR28 ;  /* 0x0000001c00087c82 */ /* 0x000fe20008000000 */
        /* <DEDUP_REMOVED lines=8> */
[----:B------:R-:W-:Y:S02]  /*1150*/  UIADD3 UR16, UR44, 0x300, URZ ;  /* 0x000003002c107890 */ /* 0x000fe4000fffe03f */
[----:B------:R-:W-:Y:S01]  /*1160*/  UIADD3 UR18, UR6, 0x300, URZ ;  /* 0x0000030006127890 */ /* 0x000fe2000fffe03f */
        /* <DEDUP_REMOVED lines=10> */
[----:B------:R-:W-:-:S04]  /*1210*/  USHF.L.U32 UR30, UR30, 0x3, URZ ;  /* 0x000000031e1e7899 */ /* 0x000fc8000800063f */
[----:B------:R-:W-:Y:S01]  /*1220*/  ULOP3.LUT UR30, UR30, 0x8, URZ, 0xc, !UPT ;  /* 0x000000081e1e7892 */ /* 0x000fe2000f8e0c3f */
[----:B------:R-:W-:Y:S02]  /*1230*/  WARPGROUP.DEPBAR.LE gsb0, 0x0 ;  /* 0x00008000000079c5 */ /* 0x000fe40000010000 */
[----:B------:R-:W-:-:S06]  /*1240*/  WARPGROUP.ARRIVE ;  /* 0x00000000000079c5 */ /* 0x000fcc0000000000 */
[----:B------:R-:W-:Y:S03]  /*1250*/  HGMMA.64x64x16.F32.BF16 R24, gdesc[UR40], R24, gsb0 ;  /* 0x00e00000281879f0 */ /* 0x000fe60008001818 */
[----:B------:R-:W-:Y:S02]  /*1260*/  WARPGROUP.DEPBAR.LE gsb0, 0x0 ;  /* 0x00008000000079c5 */ /* 0x000fe40000010000 */
[----:B------:R-:W-:-:S06]  /*1270*/  WARPGROUP.ARRIVE ;  /* 0x00000000000079c5 */ /* 0x000fcc0000000000 */
[----:B------:R-:W-:Y:S03]  /*1280*/  HGMMA.64x64x16.F32.BF16 R24, gdesc[UR32], R24, gsb0 ;  /* 0x00e00000201879f0 */ /* 0x000fe60008001818 */
[----:B------:R-:W-:Y:S02]  /*1290*/  WARPGROUP.DEPBAR.LE gsb0, 0x0 ;  /* 0x00008000000079c5 */ /* 0x000fe40000010000 */
[----:B------:R-:W-:-:S06]  /*12a0*/  WARPGROUP.ARRIVE ;  /* 0x00000000000079c5 */ /* 0x000fcc0000000000 */
[----:B------:R-:W-:Y:S01]  /*12b0*/  HGMMA.64x64x16.F32.BF16 R24, gdesc[UR8], R24, gsb0 ;  /* 0x00e00000081879f0 */ /* 0x000fe20008001818 */
[----:B------:R-:W-:Y:S02]  /*12c0*/  UIADD3 UR8, UR44, 0x400, URZ ;  /* 0x000004002c087890 */ /* 0x000fe4000fffe03f */
[----:B------:R-:W-:Y:S01]  /*12d0*/  UIADD3 UR10, UR6, 0x400, URZ ;  /* 0x00000400060a7890 */ /* 0x000fe2000fffe03f */
[----:B------:R-:W-:Y:S01]  /*12e0*/  UMOV UR9, 0x80000020 ;  /* 0x8000002000097882 */ /* 0x000fe20000000000 */
[----:B------:R-:W-:Y:S01]  /*12f0*/  UMOV UR11, 0x80000020 ;  /* 0x80000020000b7882 */ /* 0x000fe20000000000 */
        /* <DEDUP_REMOVED lines=15> */
[----:B------:R-:W-:Y:S01]  /*13f0*/  ULDC UR10, c[0x0][0x28c] ;  /* 0x0000a300000a7ab9 */ /* 0x000fe20000000800 */
[----:B------:R-:W-:Y:S01]  /*1400*/  ULDC UR11, c[0x0][0x28c] ;  /* 0x0000a300000b7ab9 */ /* 0x000fe20000000800 */
[----:B------:R-:W-:Y:S01]  /*1410*/  ISETP.GE.AND P2, PT, R2, UR10, PT ;  /* 0x0000000a02007c0c */ /* 0x000fe2000bf46270 */
[----:B------:R-:W-:Y:S01]  /*1420*/  ULDC UR10, c[0x0][0x28c] ;  /* 0x0000a300000a7ab9 */ /* 0x000fe20000000800 */
[----:B------:R-:W-:Y:S02]  /*1430*/  IADD3 R2, R0, 0x9, RZ ;  /* 0x0000000900027810 */ /* 0x000fe40007ffe0ff */
[----:B------:R-:W-:Y:S01]  /*1440*/  ISETP.GE.AND P3, PT, R3, UR11, PT ;  /* 0x0000000b03007c0c */ /* 0x000fe2000bf66270 */
[----:B------:R-:W-:Y:S01]  /*1450*/  ULDC UR11, c[0x0][0x28c] ;  /* 0x0000a300000b7ab9 */ /* 0x000fe20000000800 */
[----:B------:R-:W-:Y:S01]  /*1460*/  ISETP.GE.AND P4, PT, R2, UR10, PT ;  /* 0x0000000a02007c0c */ /* 0x000fe2000bf86270 */
[----:B------:R-:W-:Y:S01]  /*1470*/  ULDC UR10, c[0x0][0x28c] ;  /* 0x0000a300000a7ab9 */ /* 0x000fe20000000800 */
[----:B------:R-:W-:-:S02]  /*1480*/  IADD3 R2, R0, 0x11, RZ ;  /* 0x0000001100027810 */ /* 0x000fc40007ffe0ff */
[----:B------:R-:W-:Y:S02]  /*1490*/  IADD3 R3, R0, 0x10, RZ ;  /* 0x0000001000037810 */ /* 0x000fe40007ffe0ff */
[----:B------:R-:W-:Y:S01]  /*14a0*/  ISETP.GE.AND P6, PT, R2, UR10, PT ;  /* 0x0000000a02007c0c */ /* 0x000fe2000bfc6270 */
[----:B------:R-:W-:Y:S01]  /*14b0*/  ULDC UR10, c[0x0][0x28c] ;  /* 0x0000a300000a7ab9 */ /* 0x000fe20000000800 */
[C---:B------:R-:W-:Y:S02]  /*14c0*/  IADD3 R2, R0.reuse, 0x19, RZ ;  /* 0x0000001900027810 */ /* 0x040fe40007ffe0ff */
[----:B------:R-:W-:Y:S01]  /*14d0*/  ISETP.GE.AND P5, PT, R3, UR11, PT ;  /* 0x0000000b03007c0c */ /* 0x000fe2000bfa6270 */
[----:B------:R-:W-:Y:S01]  /*14e0*/  ULDC UR11, c[0x0][0x28c] ;  /* 0x0000a300000b7ab9 */ /* 0x000fe20000000800 */
[----:B------:R-:W-:-:S04]  /*14f0*/  IADD3 R3, R0, 0x18, RZ ;  /* 0x0000001800037810 */ /* 0x000fc80007ffe0ff */
[----:B------:R-:W-:Y:S01]  /*1500*/  ISETP.GE.AND P1, PT, R3, UR11, PT ;  /* 0x0000000b03007c0c */ /* 0x000fe2000bf26270 */
[----:B------:R-:W-:Y:S01]  /*1510*/  ULDC UR11, c[0x0][0x28c] ;  /* 0x0000a300000b7ab9 */ /* 0x000fe20000000800 */
[----:B------:R-:W-:Y:S02]  /*1520*/  WARPGROUP.DEPBAR.LE gsb0, 0x0 ;  /* 0x00008000000079c5 */ /* 0x000fe40000010000 */
[----:B------:R-:W-:-:S06]  /*1530*/  WARPGROUP.ARRIVE ;  /* 0x00000000000079c5 */ /* 0x000fcc0000000000 */
[----:B------:R-:W-:Y:S03]  /*1540*/  HGMMA.64x64x16.F32.BF16 R24, gdesc[UR48], R24, gsb0 ;  /* 0x00e00000301879f0 */ /* 0x000fe60008001818 */
[----:B------:R-:W-:Y:S02]  /*1550*/  WARPGROUP.DEPBAR.LE gsb0, 0x0 ;  /* 0x00008000000079c5 */ /* 0x000fe40000010000 */
[----:B------:R-:W-:Y:S02]  /*1560*/  FSEL R25, R25, -INF , !P2 ;  /* 0xff80000019197808 */ /* 0x000fe40005000000 */
[----:B------:R-:W-:Y:S02]  /*1570*/  FSEL R27, R27, -INF , !P2 ;  /* 0xff8000001b1b7808 */ /* 0x000fe40005000000 */
[----:B------:R-:W-:Y:S01]  /*1580*/  ISETP.GE.AND P2, PT, R2, UR10, PT ;  /* 0x0000000a02007c0c */ /* 0x000fe2000bf46270 */
[----:B------:R-:W-:Y:S01]  /*1590*/  ULDC UR10, c[0x0][0x28c] ;  /* 0x0000a300000a7ab9 */ /* 0x000fe20000000800 */
[----:B------:R-:W-:-:S02]  /*15a0*/  FSEL R28, R28, -INF , !P3 ;  /* 0xff8000001c1c7808 */ /* 0x000fc40005800000 */
[----:B------:R-:W-:Y:S02]  /*15b0*/  FSEL R30, R30, -INF , !P3 ;  /* 0xff8000001e1e7808 */ /* 0x000fe40005800000 */
[C---:B------:R-:W-:Y:S01]  /*15c0*/  ISETP.GE.AND P3, PT, R0.reuse, UR10, PT ;  /* 0x0000000a00007c0c */ /* 0x040fe2000bf66270 */
[----:B------:R-:W-:Y:S01]  /*15d0*/  ULDC UR10, c[0x0][0x28c] ;  /* 0x0000a300000a7ab9 */ /* 0x000fe20000000800 */
[----:B------:R-:W-:Y:S02]  /*15e0*/  IADD3 R2, R0, 0x20, RZ ;  /* 0x0000002000027810 */ /* 0x000fe40007ffe0ff */
[----:B------:R-:W-:Y:S02]  /*15f0*/  FSEL R26, R26, -INF , !P3 ;  /* 0xff8000001a1a7808 */ /* 0x000fe40005800000 */
[----:B------:R-:W-:Y:S02]  /*1600*/  FSEL R29, R29, -INF , !P4 ;  /* 0xff8000001d1d7808 */ /* 0x000fe40006000000 */
[----:B------:R-:W-:-:S02]  /*1610*/  FSEL R31, R31, -INF , !P4 ;  /* 0xff8000001f1f7808 */ /* 0x000fc40006000000 */
[----:B------:R-:W-:Y:S01]  /*1620*/  ISETP.GE.AND P4, PT, R2, UR11, PT ;  /* 0x0000000b02007c0c */ /* 0x000fe2000bf86270 */
[----:B------:R-:W-:Y:S01]  /*1630*/  ULDC UR11, c[0x0][0x604] ;  /* 0x00018100000b7ab9 */ /* 0x000fe20000000800 */
[----:B------:R-:W-:Y:S02]  /*1640*/  IADD3 R2, R0, 0x21, RZ ;  /* 0x0000002100027810 */ /* 0x000fe40007ffe0ff */
[----:B------:R-:W-:Y:S02]  /*1650*/  FMNMX R3, R26, R27, !PT ;  /* 0x0000001b1a037209 */ /* 0x000fe40007800000 */
[----:B------:R-:W-:Y:S02]  /*1660*/  FSEL R32, R32, -INF , !P5 ;  /* 0xff80000020207808 */ /* 0x000fe40006800000 */
[----:B------:R-:W-:Y:S02]  /*1670*/  FSEL R34, R34, -INF , !P5 ;  /* 0xff80000022227808 */ /* 0x000fe40006800000 */
[----:B------:R-:W-:Y:S01]  /*1680*/  ISETP.GE.AND P5, PT, R2, UR10, PT ;  /* 0x0000000a02007c0c */ /* 0x000fe2000bfa6270 */
[----:B------:R-:W-:Y:S01]  /*1690*/  ULDC UR10, c[0x0][0x28c] ;  /* 0x0000a300000a7ab9 */ /* 0x000fe20000000800 */
[----:B------:R-:W-:-:S02]  /*16a0*/  FMNMX R2, R30, R3, !PT ;  /* 0x000000031e027209 */ /* 0x000fc40007800000 */
[----:B------:R-:W-:Y:S02]  /*16b0*/  FSEL R35, R35, -INF , !P6 ;  /* 0xff80000023237808 */ /* 0x000fe40007000000 */
[----:B------:R-:W-:Y:S02]  /*16c0*/  FMNMX R3, R31, R2, !PT ;  /* 0x000000021f037209 */ /* 0x000fe40007800000 */
[----:B------:R-:W-:Y:S02]  /*16d0*/  FSEL R33, R33, -INF , !P6 ;  /* 0xff80000021217808 */ /* 0x000fe40007000000 */
[----:B------:R-:W-:Y:S02]  /*16e0*/  FMNMX R2, R34, R3, !PT ;  /* 0x0000000322027209 */ /* 0x000fe40007800000 */
[----:B------:R-:W-:Y:S01]  /*16f0*/  ISETP.GE.AND P6, PT, R4, UR10, PT ;  /* 0x0000000a04007c0c */ /* 0x000fe2000bfc6270 */
[----:B------:R-:W-:Y:S01]  /*1700*/  ULDC UR10, c[0x0][0x28c] ;  /* 0x0000a300000a7ab9 */ /* 0x000fe20000000800 */
[----:B------:R-:W-:-:S02]  /*1710*/  IADD3 R4, R0, 0x29, RZ ;  /* 0x0000002900047810 */ /* 0x000fc40007ffe0ff */
[----:B------:R-:W-:Y:S02]  /*1720*/  FSEL R38, R38, -INF , !P1 ;  /* 0xff80000026267808 */ /* 0x000fe40004800000 */
[----:B------:R-:W-:Y:S02]  /*1730*/  FMNMX R3, R35, R2, !PT ;  /* 0x0000000223037209 */ /* 0x000fe40007800000 */
[----:B------:R-:W-:Y:S01]  /*1740*/  FSEL R36, R36, -INF , !P1 ;  /* 0xff80000024247808 */ /* 0x000fe20004800000 */
[----:B------:R-:W2:Y:S01]  /*1750*/  LDC R2, c[0x0][0x28c] ;  /* 0x0000a300ff027b82 */ /* 0x000ea20000000800 */
[----:B------:R-:W-:Y:S01]  /*1760*/  ISETP.GE.AND P1, PT, R4, UR10, PT ;  /* 0x0000000a04007c0c */ /* 0x000fe2000bf26270 */
[----:B------:R-:W-:Y:S01]  /*1770*/  ULDC UR10, c[0x0][0x28c] ;  /* 0x0000a300000a7ab9 */ /* 0x000fe20000000800 */
[----:B------:R-:W-:Y:S02]  /*1780*/  FSEL R39, R39, -INF , !P2 ;  /* 0xff80000027277808 */ /* 0x000fe40005000000 */
[----:B------:R-:W-:-:S02]  /*1790*/  FMNMX R4, R38, R3, !PT ;  /* 0x0000000326047209 */ /* 0x000fc40007800000 */
[----:B------:R-:W-:Y:S02]  /*17a0*/  FSEL R42, R42, -INF , !P4 ;  /* 0xff8000002a2a7808 */ /* 0x000fe40006000000 */
[----:B------:R-:W-:Y:S02]  /*17b0*/  FMNMX R3, R39, R4, !PT ;  /* 0x0000000427037209 */ /* 0x000fe40007800000 */
[----:B------:R-:W-:Y:S02]  /*17c0*/  FSEL R37, R37, -INF , !P2 ;  /* 0xff80000025257808 */ /* 0x000fe40005000000 */
[----:B------:R-:W-:Y:S02]  /*17d0*/  FSEL R43, R43, -INF , !P5 ;  /* 0xff8000002b2b7808 */ /* 0x000fe40006800000 */
[----:B------:R-:W-:Y:S02]  /*17e0*/  FMNMX R4, R42, R3, !PT ;  /* 0x000000032a047209 */ /* 0x000fe40007800000 */
[----:B------:R-:W-:Y:S01]  /*17f0*/  ISETP.GE.AND P2, PT, R5, UR10, PT ;  /* 0x0000000a05007c0c */ /* 0x000fe2000bf46270 */
[----:B------:R-:W-:Y:S01]  /*1800*/  ULDC UR10, c[0x0][0x28c] ;  /* 0x0000a300000a7ab9 */ /* 0x000fe20000000800 */
[----:B------:R-:W-:-:S02]  /*1810*/  IADD3 R5, R0, 0x31, RZ ;  /* 0x0000003100057810 */ /* 0x000fc40007ffe0ff */
[----:B------:R-:W-:Y:S02]  /*1820*/  FSEL R46, R46, -INF , !P6 ;  /* 0xff8000002e2e7808 */ /* 0x000fe40007000000 */
[----:B------:R-:W-:Y:S02]  /*1830*/  FMNMX R3, R43, R4, !PT ;  /* 0x000000042b037209 */ /* 0x000fe40007800000 */
[----:B------:R-:W-:Y:S02]  /*1840*/  FSEL R40, R40, -INF , !P4 ;  /* 0xff80000028287808 */ /* 0x000fe40006000000 */
[----:B------:R-:W-:Y:S01]  /*1850*/  ISETP.GE.AND P4, PT, R5, UR10, PT ;  /* 0x0000000a05007c0c */ /* 0x000fe2000bf86270 */
[----:B------:R-:W-:Y:S01]  /*1860*/  ULDC UR10, c[0x0][0x28c] ;  /* 0x0000a300000a7ab9 */ /* 0x000fe20000000800 */
[----:B------:R-:W-:Y:S02]  /*1870*/  IADD3 R5, R0, 0x38, RZ ;  /* 0x0000003800057810 */ /* 0x000fe40007ffe0ff */
[----:B------:R-:W-:-:S02]  /*1880*/  FSEL R47, R47, -INF , !P1 ;  /* 0xff8000002f2f7808 */ /* 0x000fc40004800000 */
[----:B------:R-:W-:Y:S02]  /*1890*/  FMNMX R4, R46, R3, !PT ;  /* 0x000000032e047209 */ /* 0x000fe40007800000 */
[----:B------:R-:W-:Y:S02]  /*18a0*/  FSEL R41, R41, -INF , !P5 ;  /* 0xff80000029297808 */ /* 0x000fe40006800000 */
[----:B------:R-:W-:Y:S01]  /*18b0*/  ISETP.GE.AND P5, PT, R5, UR10, PT ;  /* 0x0000000a05007c0c */ /* 0x000fe2000bfa6270 */
[----:B------:R-:W-:Y:S01]  /*18c0*/  ULDC UR10, c[0x0][0x604] ;  /* 0x00018100000a7ab9 */ /* 0x000fe20000000800 */
[----:B------:R-:W-:Y:S02]  /*18d0*/  FSEL R50, R50, -INF , !P2 ;  /* 0xff80000032327808 */ /* 0x000fe40005000000 */
[----:B------:R-:W-:Y:S02]  /*18e0*/  FMNMX R5, R47, R4, !PT ;  /* 0x000000042f057209 */ /* 0x000fe40007800000 */
[----:B------:R-:W-:-:S02]  /*18f0*/  IADD3 R3, R0, 0x39, RZ ;  /* 0x0000003900037810 */ /* 0x000fc40007ffe0ff */
[----:B------:R-:W-:Y:S02]  /*1900*/  FSEL R51, R51, -INF , !P4 ;  /* 0xff80000033337808 */ /* 0x000fe40006000000 */
[----:B------:R-:W-:Y:S02]  /*1910*/  FMNMX R4, R50, R5, !PT ;  /* 0x0000000532047209 */ /* 0x000fe40007800000 */
[----:B------:R-:W-:Y:S02]  /*1920*/  FSEL R24, R24, -INF , !P3 ;  /* 0xff80000018187808 */ /* 0x000fe40005800000 */
[----:B--2---:R-:W-:Y:S02]  /*1930*/  ISETP.GE.AND P3, PT, R3, R2, PT ;  /* 0x000000020300720c */ /* 0x004fe40003f66270 */
[----:B------:R-:W-:Y:S02]  /*1940*/  FSEL R54, R54, -INF , !P5 ;  /* 0xff80000036367808 */ /* 0x000fe40006800000 */
[----:B------:R-:W-:-:S02]  /*1950*/  FMNMX R5, R51, R4, !PT ;  /* 0x0000000433057209 */ /* 0x000fc40007800000 */
[----:B------:R-:W-:Y:S02]  /*1960*/  FMNMX R3, R24, R25, !PT ;  /* 0x0000001918037209 */ /* 0x000fe40007800000 */
[----:B------:R-:W-:Y:S02]  /*1970*/  FSEL R55, R55, -INF , !P3 ;  /* 0xff80000037377808 */ /* 0x000fe40005800000 */
[----:B------:R-:W-:Y:S02]  /*1980*/  FMNMX R6, R54, R5, !PT ;  /* 0x0000000536067209 */ /* 0x000fe40007800000 */
[----:B------:R-:W-:Y:S02]  /*1990*/  FMNMX R4, R28, R3, !PT ;  /* 0x000000031c047209 */ /* 0x000fe40007800000 */
[----:B------:R-:W-:Y:S02]  /*19a0*/  FMNMX R6, R55, R6, !PT ;  /* 0x0000000637067209 */ /* 0x000fe40007800000 */
[----:B------:R-:W-:-:S02]  /*19b0*/  FMNMX R3, R29, R4, !PT ;  /* 0x000000041d037209 */ /* 0x000fc40007800000 */
[----:B------:R-:W-:Y:S01]  /*19c0*/  FSEL R44, R44, -INF , !P6 ;  /* 0xff8000002c2c7808 */ /* 0x000fe20007000000 */
[----:B------:R-:W2:Y:S01]  /*19d0*/  SHFL.BFLY PT, R5, R6, 0x1, 0x1f ;  /* 0x0c201f0006057f89 */ /* 0x000ea200000e0000 */
[----:B------:R-:W-:Y:S02]  /*19e0*/  FMNMX R4, R32, R3, !PT ;  /* 0x0000000320047209 */ /* 0x000fe40007800000 */
[----:B------:R-:W-:Y:S02]  /*19f0*/  FSEL R45, R45, -INF , !P1 ;  /* 0xff8000002d2d7808 */ /* 0x000fe40004800000 */
[----:B------:R-:W-:Y:S02]  /*1a00*/  FMNMX R3, R33, R4, !PT ;  /* 0x0000000421037209 */ /* 0x000fe40007800000 */
[----:B------:R-:W-:Y:S02]  /*1a10*/  FSEL R48, R48, -INF , !P2 ;  /* 0xff80000030307808 */ /* 0x000fe40005000000 */
[----:B------:R-:W-:-:S02]  /*1a20*/  FMNMX R4, R36, R3, !PT ;  /* 0x0000000324047209 */ /* 0x000fc40007800000 */
[----:B------:R-:W-:Y:S02]  /*1a30*/  FSEL R49, R49, -INF , !P4 ;  /* 0xff80000031317808 */ /* 0x000fe40006000000 */
[----:B------:R-:W-:Y:S02]  /*1a40*/  FMNMX R3, R37, R4, !PT ;  /* 0x0000000425037209 */ /* 0x000fe40007800000 */
[----:B------:R-:W-:Y:S02]  /*1a50*/  FSEL R52, R52, -INF , !P5 ;  /* 0xff80000034347808 */ /* 0x000fe40006800000 */
[----:B------:R-:W-:Y:S02]  /*1a60*/  FMNMX R4, R40, R3, !PT ;  /* 0x0000000328047209 */ /* 0x000fe40007800000 */
[----:B------:R-:W-:Y:S02]  /*1a70*/  FSEL R53, R53, -INF , !P3 ;  /* 0xff80000035357808 */ /* 0x000fe40005800000 */
[----:B------:R-:W-:-:S02]  /*1a80*/  FMNMX R3, R41, R4, !PT ;  /* 0x0000000429037209 */ /* 0x000fc40007800000 */
[----:B--2---:R-:W-:Y:S02]  /*1a90*/  FMNMX R8, R6, R5, !PT ;  /* 0x0000000506087209 */ /* 0x004fe40007800000 */
[----:B------:R-:W-:-:S03]  /*1aa0*/  FMNMX R4, R44, R3, !PT ;  /* 0x000000032c047209 */ /* 0x000fc60007800000 */
[----:B------:R-:W2:Y:S01]  /*1ab0*/  SHFL.BFLY PT, R9, R8, 0x2, 0x1f ;  /* 0x0c401f0008097f89 */ /* 0x000ea200000e0000 */
[----:B------:R-:W-:-:S04]  /*1ac0*/  FMNMX R3, R45, R4, !PT ;  /* 0x000000042d037209 */ /* 0x000fc80007800000 */
[----:B------:R-:W-:-:S04]  /*1ad0*/  FMNMX R4, R48, R3, !PT ;  /* 0x0000000330047209 */ /* 0x000fc80007800000 */
[----:B------:R-:W-:-:S04]  /*1ae0*/  FMNMX R3, R49, R4, !PT ;  /* 0x0000000431037209 */ /* 0x000fc80007800000 */
[----:B------:R-:W-:-:S04]  /*1af0*/  FMNMX R4, R52, R3, !PT ;  /* 0x0000000334047209 */ /* 0x000fc80007800000 */
[----:B------:R-:W-:-:S05]  /*1b00*/  FMNMX R4, R53, R4, !PT ;  /* 0x0000000435047209 */ /* 0x000fca0007800000 */
[----:B------:R-:W3:Y:S01]  /*1b10*/  SHFL.BFLY PT, R5, R4, 0x1, 0x1f ;  /* 0x0c201f0004057f89 */ /* 0x000ee200000e0000 */
[----:B--2---:R-:W-:-:S04]  /*1b20*/  FMNMX R3, R8, R9, !PT ;  /* 0x0000000908037209 */ /* 0x004fc80007800000 */
[----:B------:R-:W-:-:S04]  /*1b30*/  FSETP.NEU.AND P1, PT, R3, -INF , PT ;  /* 0xff8000000300780b */ /* 0x000fc80003f2d000 */
[----:B------:R-:W-:-:S05]  /*1b40*/  FSEL R6, R3, RZ, P1 ;  /* 0x000000ff03067208 */ /* 0x000fca0000800000 */
[----:B------:R-:W-:Y:S01]  /*1b50*/  FMUL R6, R6, UR10 ;  /* 0x0000000a06067c20 */ /* 0x000fe20008400000 */
[----:B------:R-:W-:-:S03]  /*1b60*/  ULDC UR10, c[0x0][0x604] ;  /* 0x00018100000a7ab9 */ /* 0x000fc60000000800 */
[--C-:B------:R-:W-:Y:S01]  /*1b70*/  FFMA R26, R26, UR10, -R6.reuse ;  /* 0x0000000a1a1a7c23 */ /* 0x100fe20008000806 */
[----:B------:R-:W-:Y:S02]  /*1b80*/  ULDC UR10, c[0x0][0x604] ;  /* 0x00018100000a7ab9 */ /* 0x000fe40000000800 */
[--C-:B------:R-:W-:Y:S01]  /*1b90*/  FFMA R27, R27, UR10, -R6.reuse ;  /* 0x0000000a1b1b7c23 */ /* 0x100fe20008000806 */
[----:B------:R-:W-:Y:S01]  /*1ba0*/  ULDC UR10, c[0x0][0x604] ;  /* 0x00018100000a7ab9 */ /* 0x000fe20000000800 */
[----:B---3--:R-:W-:Y:S01]  /*1bb0*/  FMNMX R5, R4, R5, !PT ;  /* 0x0000000504057209 */ /* 0x008fe20007800000 */
[--C-:B------:R-:W-:Y:S01]  /*1bc0*/  FFMA R30, R30, UR10, -R6.reuse ;  /* 0x0000000a1e1e7c23 */ /* 0x100fe20008000806 */
[----:B------:R-:W-:Y:S01]  /*1bd0*/  FSETP.GEU.AND P6, PT, R26, -126, PT ;  /* 0xc2fc00001a00780b */ /* 0x000fe20003fce000 */
[----:B------:R-:W-:Y:S01]  /*1be0*/  ULDC UR10, c[0x0][0x604] ;  /* 0x00018100000a7ab9 */ /* 0x000fe20000000800 */
[----:B------:R-:W-:Y:S01]  /*1bf0*/  FSETP.GEU.AND P5, PT, R27, -126, PT ;  /* 0xc2fc00001b00780b */ /* 0x000fe20003fae000 */
[----:B------:R-:W2:Y:S01]  /*1c00*/  SHFL.BFLY PT, R4, R5, 0x2, 0x1f ;  /* 0x0c401f0005047f89 */ /* 0x000ea200000e0000 */
[----:B------:R-:W-:Y:S01]  /*1c10*/  FSETP.GEU.AND P3, PT, R30, -126, PT ;  /* 0xc2fc00001e00780b */ /* 0x000fe20003f6e000 */
[----:B------:R-:W-:Y:S01]  /*1c20*/  FFMA R31, R31, UR10, -R6 ;  /* 0x0000000a1f1f7c23 */ /* 0x000fe20008000806 */
[----:B------:R-:W-:-:S02]  /*1c30*/  ULDC UR10, c[0x0][0x604] ;  /* 0x00018100000a7ab9 */ /* 0x000fc40000000800 */
[--C-:B------:R-:W-:Y:S01]  /*1c40*/  FFMA R34, R34, UR10, -R6.reuse ;  /* 0x0000000a22227c23 */ /* 0x100fe20008000806 */
[----:B------:R-:W-:Y:S01]  /*1c50*/  ULDC UR10, c[0x0][0x604] ;  /* 0x00018100000a7ab9 */ /* 0x000fe20000000800 */
[----:B------:R-:W-:Y:S01]  /*1c60*/  FSETP.GEU.AND P2, PT, R31, -126, PT ;  /* 0xc2fc00001f00780b */ /* 0x000fe20003f4e000 */
[--C-:B------:R-:W-:Y:S01]  /*1c70*/  FFMA R35, R35, UR10, -R6.reuse ;  /* 0x0000000a23237c23 */ /* 0x100fe20008000806 */
[----:B------:R-:W-:Y:S01]  /*1c80*/  ULDC UR10, c[0x0][0x604] ;  /* 0x00018100000a7ab9 */ /* 0x000fe20000000800 */
[----:B------:R-:W-:Y:S01]  /*1c90*/  @!P6 FMUL R26, R26, 0.5 ;  /* 0x3f0000001a1ae820 */ /* 0x000fe20000400000 */
[--C-:B------:R-:W-:Y:S01]  /*1ca0*/  FFMA R38, R38, UR10, -R6.reuse ;  /* 0x0000000a26267c23 */ /* 0x100fe20008000806 */
[----:B------:R-:W-:Y:S01]  /*1cb0*/  @!P5 FMUL R27, R27, 0.5 ;  /* 0x3f0000001b1bd820 */ /* 0x000fe20000400000 */
[----:B------:R-:W-:Y:S01]  /*1cc0*/  ULDC UR10, c[0x0][0x604] ;  /* 0x00018100000a7ab9 */ /* 0x000fe20000000800 */
[----:B------:R-:W3:Y:S01]  /*1cd0*/  MUFU.EX2 R12, R26 ;  /* 0x0000001a000c7308 */ /* 0x000ee20000000800 */
[----:B------:R-:W-:Y:S01]  /*1ce0*/  @!P3 FMUL R30, R30, 0.5 ;  /* 0x3f0000001e1eb820 */ /* 0x000fe20000400000 */
[--C-:B------:R-:W-:Y:S01]  /*1cf0*/  FFMA R39, R39, UR10, -R6.reuse ;  /* 0x0000000a27277c23 */ /* 0x100fe20008000806 */
[----:B------:R-:W-:Y:S01]  /*1d00*/  ULDC UR10, c[0x0][0x604] ;  /* 0x00018100000a7ab9 */ /* 0x000fe20000000800 */
[----:B------:R-:W-:Y:S01]  /*1d10*/  FSETP.GEU.AND P1, PT, R34, -126, PT ;  /* 0xc2fc00002200780b */ /* 0x000fe20003f2e000 */
[--C-:B------:R-:W-:Y:S01]  /*1d20*/  FFMA R42, R42, UR10, -R6.reuse ;  /* 0x0000000a2a2a7c23 */ /* 0x100fe20008000806 */
[----:B------:R-:W-:Y:S01]  /*1d30*/  @!P2 FMUL R31, R31, 0.5 ;  /* 0x3f0000001f1fa820 */ /* 0x000fe20000400000 */
[----:B------:R-:W-:Y:S01]  /*1d40*/  ULDC UR10, c[0x0][0x604] ;  /* 0x00018100000a7ab9 */ /* 0x000fe20000000800 */
[----:B------:R-:W4:Y:S01]  /*1d50*/  MUFU.EX2 R27, R27 ;  /* 0x0000001b001b7308 */ /* 0x000f220000000800 */
[----:B------:R-:W-:Y:S01]  /*1d60*/  FFMA R43, R43, UR10, -R6 ;  /* 0x0000000a2b2b7c23 */ /* 0x000fe20008000806 */
[----:B--2---:R-:W-:Y:S01]  /*1d70*/  FMNMX R4, R5, R4, !PT ;  /* 0x0000000405047209 */ /* 0x004fe20007800000 */
[----:B------:R-:W-:-:S02]  /*1d80*/  ULDC UR10, c[0x0][0x604] ;  /* 0x00018100000a7ab9 */ /* 0x000fc40000000800 */
[--C-:B------:R-:W-:Y:S01]  /*1d90*/  FFMA R46, R46, UR10, -R6.reuse ;  /* 0x0000000a2e2e7c23 */ /* 0x100fe20008000806 */
[----:B------:R-:W-:Y:S01]  /*1da0*/  FSETP.NEU.AND P4, PT, R4, -INF , PT ;  /* 0xff8000000400780b */ /* 0x000fe20003f8d000 */
[----:B------:R-:W-:Y:S01]  /*1db0*/  ULDC UR10, c[0x0][0x604] ;  /* 0x00018100000a7ab9 */ /* 0x000fe20000000800 */
[----:B------:R-:W2:Y:S01]  /*1dc0*/  MUFU.EX2 R14, R30 ;  /* 0x0000001e000e7308 */ /* 0x000ea20000000800 */
[----:B---3--:R-:W-:Y:S01]  /*1dd0*/  @!P6 FMUL R12, R12, R12 ;  /* 0x0000000c0c0ce220 */ /* 0x008fe20000400000 */
[----:B------:R-:W-:Y:S01]  /*1de0*/  FSEL R5, R4, RZ, P4 ;  /* 0x000000ff04057208 */ /* 0x000fe20002000000 */
[----:B------:R-:W-:Y:S01]  /*1df0*/  @!P1 FMUL R34, R34, 0.5 ;  /* 0x3f00000022229820 */ /* 0x000fe20000400000 */
[----:B------:R-:W-:Y:S01]  /*1e00*/  FSETP.GEU.AND P4, PT, R35, -126, PT ;  /* 0xc2fc00002300780b */ /* 0x000fe20003f8e000 */
[--C-:B------:R-:W-:Y:S01]  /*1e10*/  FFMA R8, R47, UR10, -R6.reuse ;  /* 0x0000000a2f087c23 */ /* 0x100fe20008000806 */
[----:B------:R-:W-:Y:S01]  /*1e20*/  FSETP.GEU.AND P6, PT, R38, -126, PT ;  /* 0xc2fc00002600780b */ /* 0x000fe20003fce000 */
[----:B------:R-:W-:Y:S01]  /*1e30*/  ULDC UR10, c[0x0][0x604] ;  /* 0x00018100000a7ab9 */ /* 0x000fe20000000800 */
[----:B------:R-:W3:Y:S01]  /*1e40*/  MUFU.EX2 R31, R31 ;  /* 0x0000001f001f7308 */ /* 0x000ee20000000800 */
[----:B----4-:R-:W-:Y:S01]  /*1e50*/  @!P5 FMUL R27, R27, R27 ;  /* 0x0000001b1b1bd220 */ /* 0x010fe20000400000 */
[----:B------:R-:W-:Y:S01]  /*1e60*/  FSETP.GEU.AND P5, PT, R39, -126, PT ;  /* 0xc2fc00002700780b */ /* 0x000fe20003fae000 */
[----:B------:R-:W-:Y:S01]  /*1e70*/  FFMA R50, R50, UR10, -R6 ;  /* 0x0000000a32327c23 */ /* 0x000fe20008000806 */
[----:B------:R-:W-:-:S02]  /*1e80*/  ULDC UR10, c[0x0][0x604] ;  /* 0x00018100000a7ab9 */ /* 0x000fc40000000800 */
[--C-:B------:R-:W-:Y:S01]  /*1e90*/  FFMA R51, R51, UR10, -R6.reuse ;  /* 0x0000000a33337c23 */ /* 0x100fe20008000806 */
[----:B------:R-:W-:Y:S01]  /*1ea0*/  ULDC UR10, c[0x0][0x604] ;  /* 0x00018100000a7ab9 */ /* 0x000fe20000000800 */
[----:B------:R-:W4:Y:S01]  /*1eb0*/  MUFU.EX2 R16, R34 ;  /* 0x0000002200107308 */ /* 0x000f220000000800 */
[----:B--2---:R-:W-:Y:S01]  /*1ec0*/  @!P3 FMUL R14, R14, R14 ;  /* 0x0000000e0e0eb220 */ /* 0x004fe20000400000 */
[----:B------:R-:W-:Y:S01]  /*1ed0*/  FSETP.GEU.AND P3, PT, R42, -126, PT ;  /* 0xc2fc00002a00780b */ /* 0x000fe20003f6e000 */
[----:B------:R-:W-:Y:S01]  /*1ee0*/  @!P4 FMUL R35, R35, 0.5 ;  /* 0x3f0000002323c820 */ /* 0x000fe20000400000 */
[----:B------:R-:W-:Y:S01]  /*1ef0*/  @!P6 FMUL R38, R38, 0.5 ;  /* 0x3f0000002626e820 */ /* 0x000fe20000400000 */
[--C-:B------:R-:W-:Y:S01]  /*1f00*/  FFMA R54, R54, UR10, -R6.reuse ;  /* 0x0000000a36367c23 */ /* 0x100fe20008000806 */
[----:B------:R-:W-:Y:S01]  /*1f10*/  ULDC UR10, c[0x0][0x604] ;  /* 0x00018100000a7ab9 */ /* 0x000fe20000000800 */
[----:B------:R-:W-:Y:S01]  /*1f20*/  @!P5 FMUL R39, R39, 0.5 ;  /* 0x3f0000002727d820 */ /* 0x000fe20000400000 */
[----:B------:R-:W-:Y:S01]  /*1f30*/  FFMA R6, R55, UR10, -R6 ;  /* 0x0000000a37067c23 */ /* 0x000fe20008000806 */
[----:B------:R-:W2:Y:S01]  /*1f40*/  MUFU.EX2 R35, R35 ;  /* 0x0000002300237308 */ /* 0x000ea20000000800 */
[----:B---3--:R-:W-:Y:S01]  /*1f50*/  @!P2 FMUL R31, R31, R31 ;  /* 0x0000001f1f1fa220 */ /* 0x008fe20000400000 */
[----:B------:R-:W-:Y:S01]  /*1f60*/  FSETP.GEU.AND P2, PT, R43, -126, PT ;  /* 0xc2fc00002b00780b */ /* 0x000fe20003f4e000 */
[----:B------:R-:W-:-:S02]  /*1f70*/  ULDC UR10, c[0x0][0x604] ;  /* 0x00018100000a7ab9 */ /* 0x000fc40000000800 */
[----:B------:R-:W-:Y:S01]  /*1f80*/  FMUL R5, R5, UR10 ;  /* 0x0000000a05057c20 */ /* 0x000fe20008400000 */
[----:B------:R-:W-:Y:S01]  /*1f90*/  @!P3 FMUL R42, R42, 0.5 ;  /* 0x3f0000002a2ab820 */ /* 0x000fe20000400000 */
[----:B------:R-:W-:Y:S01]  /*1fa0*/  ULDC UR10, c[0x0][0x604] ;  /* 0x00018100000a7ab9 */ /* 0x000fe20000000800 */
[----:B------:R-:W3:Y:S01]  /*1fb0*/  MUFU.EX2 R38, R38 ;  /* 0x0000002600267308 */ /* 0x000ee20000000800 */
[----:B----4-:R-:W-:Y:S01]  /*1fc0*/  @!P1 FMUL R16, R16, R16 ;  /* 0x0000001010109220 */ /* 0x010fe20000400000 */
[----:B------:R-:W-:Y:S01]  /*1fd0*/  FSETP.GEU.AND P1, PT, R46, -126, PT ;  /* 0xc2fc00002e00780b */ /* 0x000fe20003f2e000 */
[--C-:B------:R-:W-:Y:S01]  /*1fe0*/  FFMA R24, R24, UR10, -R5.reuse ;  /* 0x0000000a18187c23 */ /* 0x100fe20008000805 */
[----:B------:R-:W-:Y:S01]  /*1ff0*/  ULDC UR10, c[0x0][0x604] ;  /* 0x00018100000a7ab9 */ /* 0x000fe20000000800 */
[--C-:B------:R-:W-:Y:S01]  /*2000*/  FFMA R52, R52, UR11, -R5.reuse ;  /* 0x0000000b34347c23 */ /* 0x100fe20008000805 */
[----:B------:R-:W-:Y:S01]  /*2010*/  FFMA R25, R25, UR10, -R5 ;  /* 0x0000000a19197c23 */ /* 0x000fe20008000805 */
[----:B------:R-:W-:Y:S01]  /*2020*/  @!P2 FMUL R43, R43, 0.5 ;  /* 0x3f0000002b2ba820 */ /* 0x000fe20000400000 */
[----:B------:R-:W4:Y:S01]  /*2030*/  MUFU.EX2 R39, R39 ;  /* 0x0000002700277308 */ /* 0x000f220000000800 */
[----:B--2---:R-:W-:Y:S01]  /*2040*/  @!P4 FMUL R35, R35, R35 ;  /* 0x000000232323c220 */ /* 0x004fe20000400000 */
[----:B------:R-:W-:Y:S01]  /*2050*/  FSETP.GEU.AND P4, PT, R8, -126, PT ;  /* 0xc2fc00000800780b */ /* 0x000fe20003f8e000 */
[----:B------:R-:W-:-:S02]  /*2060*/  ULDC UR10, c[0x0][0x604] ;  /* 0x00018100000a7ab9 */ /* 0x000fc40000000800 */
[--C-:B------:R-:W-:Y:S01]  /*2070*/  FFMA R28, R28, UR10, -R5.reuse ;  /* 0x0000000a1c1c7c23 */ /* 0x100fe20008000805 */
[----:B------:R-:W-:Y:S01]  /*2080*/  ULDC UR10, c[0x0][0x604] ;  /* 0x00018100000a7ab9 */ /* 0x000fe20000000800 */
[----:B------:R-:W-:Y:S01]  /*2090*/  @!P1 FMUL R46, R46, 0.5 ;  /* 0x3f0000002e2e9820 */ /* 0x000fe20000400000 */
[----:B------:R-:W2:Y:S01]  /*20a0*/  MUFU.EX2 R23, R42 ;  /* 0x0000002a00177308 */ /* 0x000ea20000000800 */
[----:B---3--:R-:W-:Y:S01]  /*20b0*/  @!P6 FMUL R38, R38, R38 ;  /* 0x000000262626e220 */ /* 0x008fe20000400000 */
[----:B------:R-:W-:Y:S01]  /*20c0*/  FSETP.GEU.AND P6, PT, R50, -126, PT ;  /* 0xc2fc00003200780b */ /* 0x000fe20003fce000 */
[--C-:B------:R-:W-:Y:S01]  /*20d0*/  FFMA R29, R29, UR10, -R5.reuse ;  /* 0x0000000a1d1d7c23 */ /* 0x100fe20008000805 */
[----:B------:R-:W-:Y:S02]  /*20e0*/  ULDC UR10, c[0x0][0x604] ;  /* 0x00018100000a7ab9 */ /* 0x000fe40000000800 */
[----:B------:R-:W-:Y:S01]  /*20f0*/  FFMA R32, R32, UR10, -R5 ;  /* 0x0000000a20207c23 */ /* 0x000fe20008000805 */
[----:B------:R-:W-:Y:S01]  /*2100*/  @!P4 FMUL R8, R8, 0.5 ;  /* 0x3f0000000808c820 */ /* 0x000fe20000400000 */
[----:B------:R-:W3:Y:S01]  /*2110*/  MUFU.EX2 R18, R43 ;  /* 0x0000002b00127308 */ /* 0x000ee20000000800 */
[----:B----4-:R-:W-:Y:S01]  /*2120*/  @!P5 FMUL R39, R39, R39 ;  /* 0x000000272727d220 */ /* 0x010fe20000400000 */
[----:B------:R-:W-:Y:S01]  /*2130*/  FSETP.GEU.AND P5, PT, R51, -126, PT ;  /* 0xc2fc00003300780b */ /* 0x000fe20003fae000 */
[----:B------:R-:W-:-:S02]  /*2140*/  ULDC UR10, c[0x0][0x604] ;  /* 0x00018100000a7ab9 */ /* 0x000fc40000000800 */
[--C-:B------:R-:W-:Y:S01]  /*2150*/  FFMA R33, R33, UR10, -R5.reuse ;  /* 0x0000000a21217c23 */ /* 0x100fe20008000805 */
[----:B------:R-:W-:Y:S01]  /*2160*/  ULDC UR10, c[0x0][0x604] ;  /* 0x00018100000a7ab9 */ /* 0x000fe20000000800 */
[----:B------:R-:W-:Y:S01]  /*2170*/  @!P6 FMUL R50, R50, 0.5 ;  /* 0x3f0000003232e820 */ /* 0x000fe20000400000 */
[----:B------:R-:W4:Y:S01]  /*2180*/  MUFU.EX2 R47, R46 ;  /* 0x0000002e002f7308 */ /* 0x000f220000000800 */
[----:B--2---:R-:W-:Y:S01]  /*2190*/  @!P3 FMUL R23, R23, R23 ;  /* 0x000000171717b220 */ /* 0x004fe20000400000 */
[----:B------:R-:W-:Y:S01]  /*21a0*/  FSETP.GEU.AND P3, PT, R54, -126, PT ;  /* 0xc2fc00003600780b */ /* 0x000fe20003f6e000 */
[--C-:B------:R-:W-:Y:S01]  /*21b0*/  FFMA R36, R36, UR10, -R5.reuse ;  /* 0x0000000a24247c23 */ /* 0x100fe20008000805 */
[----:B------:R-:W-:Y:S02]  /*21c0*/  ULDC UR10, c[0x0][0x604] ;  /* 0x00018100000a7ab9 */ /* 0x000fe40000000800 */
[----:B------:R-:W-:Y:S01]  /*21d0*/  FFMA R37, R37, UR10, -R5 ;  /* 0x0000000a25257c23 */ /* 0x000fe20008000805 */
[----:B------:R-:W-:Y:S01]  /*21e0*/  @!P5 FMUL R51, R51, 0.5 ;  /* 0x3f0000003333d820 */ /* 0x000fe20000400000 */
[----:B------:R-:W2:Y:S01]  /*21f0*/  MUFU.EX2 R20, R8 ;  /* 0x0000000800147308 */ /* 0x000ea20000000800 */
[----:B---3--:R-:W-:Y:S01]  /*2200*/  @!P2 FMUL R18, R18, R18 ;  /* 0x000000121212a220 */ /* 0x008fe20000400000 */
[----:B------:R-:W-:Y:S01]  /*2210*/  FSETP.GEU.AND P2, PT, R6, -126, PT ;  /* 0xc2fc00000600780b */ /* 0x000fe20003f4e000 */
[----:B------:R-:W-:-:S02]  /*2220*/  ULDC UR10, c[0x0][0x604] ;  /* 0x00018100000a7ab9 */ /* 0x000fc40000000800 */
[--C-:B------:R-:W-:Y:S01]  /*2230*/  FFMA R40, R40, UR10, -R5.reuse ;  /* 0x0000000a28287c23 */ /* 0x100fe20008000805 */
[----:B------:R-:W-:Y:S01]  /*2240*/  ULDC UR10, c[0x0][0x604] ;  /* 0x00018100000a7ab9 */ /* 0x000fe20000000800 */
[----:B------:R-:W-:Y:S01]  /*2250*/  @!P3 FMUL R54, R54, 0.5 ;  /* 0x3f0000003636b820 */ /* 0x000fe20000400000 */
[----:B------:R-:W3:Y:S01]  /*2260*/  MUFU.EX2 R43, R50 ;  /* 0x00000032002b7308 */ /* 0x000ee20000000800 */
[----:B----4-:R-:W-:Y:S01]  /*2270*/  @!P1 FMUL R47, R47, R47 ;  /* 0x0000002f2f2f9220 */ /* 0x010fe20000400000 */
[----:B------:R-:W-:Y:S01]  /*2280*/  FSETP.GEU.AND P1, PT, R24, -126, PT ;  /* 0xc2fc00001800780b */ /* 0x000fe20003f2e000 */
[--C-:B------:R-:W-:Y:S01]  /*2290*/  FFMA R41, R41, UR10, -R5.reuse ;  /* 0x0000000a29297c23 */ /* 0x100fe20008000805 */
[----:B------:R-:W-:Y:S02]  /*22a0*/  ULDC UR10, c[0x0][0x604] ;  /* 0x00018100000a7ab9 */ /* 0x000fe40000000800 */
        /* <DEDUP_REMOVED lines=16> */
[----:B------:R3:W5:Y:S01]  /*23b0*/  MUFU.EX2 R42, R6 ;  /* 0x00000006002a7308 */ /* 0x0007620000000800 */
[----:B----4-:R-:W-:Y:S01]  /*23c0*/  @!P5 FMUL R22, R22, R22 ;  /* 0x000000161616d220 */ /* 0x010fe20000400000 */
[----:B------:R-:W-:Y:S01]  /*23d0*/  FSETP.GEU.AND P5, PT, R29, -126, PT ;  /* 0xc2fc00001d00780b */ /* 0x000fe20003fae000 */
[----:B------:R-:W-:-:S02]  /*23e0*/  ULDC UR10, c[0x0][0x604] ;  /* 0x00018100000a7ab9 */ /* 0x000fc40000000800 */
[----:B------:R-:W-:Y:S01]  /*23f0*/  FFMA R5, R53, UR10, -R5 ;  /* 0x0000000a35057c23 */ /* 0x000fe20008000805 */
[----:B------:R-:W-:Y:S01]  /*2400*/  F2FP.BF16.F32.PACK_AB R53, R22, R43 ;  /* 0x0000002b1635723e */ /* 0x000fe200000010ff */
[----:B------:R-:W-:Y:S01]  /*2410*/  @!P6 FMUL R28, R28, 0.5 ;  /* 0x3f0000001c1ce820 */ /* 0x000fe20000400000 */
[----:B------:R4:W1:Y:S01]  /*2420*/  MUFU.EX2 R9, R25 ;  /* 0x0000001900097308 */ /* 0x0008620000000800 */
[----:B--2---:R-:W-:Y:S01]  /*2430*/  @!P3 FMUL R55, R55, R55 ;  /* 0x000000373737b220 */ /* 0x004fe20000400000 */
[----:B------:R-:W-:Y:S01]  /*2440*/  FSETP.GEU.AND P3, PT, R32, -126, PT ;  /* 0xc2fc00002000780b */ /* 0x000fe20003f6e000 */
[----:B---3--:R-:W-:-:S04]  /*2450*/  FADD R6, R12, R23 ;  /* 0x000000170c067221 */ /* 0x008fc80000000000 */
[----:B------:R-:W-:Y:S01]  /*2460*/  @!P5 FMUL R29, R29, 0.5 ;  /* 0x3f0000001d1dd820 */ /* 0x000fe20000400000 */
[----:B------:R-:W2:Y:S01]  /*2470*/  MUFU.EX2 R26, R28 ;  /* 0x0000001c001a7308 */ /* 0x000ea20000000800 */
[----:B-----5:R-:W-:Y:S01]  /*2480*/  @!P2 FMUL R42, R42, R42 ;  /* 0x0000002a2a2aa220 */ /* 0x020fe20000400000 */
[----:B------:R-:W-:Y:S01]  /*2490*/  FSETP.GEU.AND P2, PT, R33, -126, PT ;  /* 0xc2fc00002100780b */ /* 0x000fe20003f4e000 */
[----:B----4-:R-:W-:-:S04]  /*24a0*/  FADD R25, R16, R43 ;  /* 0x0000002b10197221 */ /* 0x010fc80000000000 */
[----:B------:R-:W-:Y:S01]  /*24b0*/  @!P3 FMUL R32, R32, 0.5 ;  /* 0x3f0000002020b820 */ /* 0x000fe20000400000 */
[----:B------:R-:W3:Y:S01]  /*24c0*/  MUFU.EX2 R24, R24 ;  /* 0x0000001800187308 */ /* 0x000ee20000000800 */
[----:B-1----:R-:W-:Y:S01]  /*24d0*/  @!P4 FMUL R9, R9, R9 ;  /* 0x000000090909c220 */ /* 0x002fe20000400000 */
[----:B------:R-:W-:Y:S01]  /*24e0*/  FSETP.GEU.AND P4, PT, R37, -126, PT ;  /* 0xc2fc00002500780b */ /* 0x000fe20003f8e000 */
[----:B------:R-:W-:-:S04]  /*24f0*/  FADD R46, R6, R25 ;  /* 0x00000019062e7221 */ /* 0x000fc80000000000 */
[----:B------:R-:W-:Y:S01]  /*2500*/  @!P2 FMUL R33, R33, 0.5 ;  /* 0x3f0000002121a820 */ /* 0x000fe20000400000 */
[----:B------:R1:W4:Y:S01]  /*2510*/  MUFU.EX2 R11, R29 ;  /* 0x0000001d000b7308 */ /* 0x0003220000000800 */
[----:B--2---:R-:W-:Y:S01]  /*2520*/  @!P6 FMUL R26, R26, R26 ;  /* 0x0000001a1a1ae220 */ /* 0x004fe20000400000 */
[----:B------:R-:W-:-:S05]  /*2530*/  FSETP.GEU.AND P6, PT, R40, -126, PT ;  /* 0xc2fc00002800780b */ /* 0x000fca0003fce000 */
[----:B------:R-:W-:Y:S01]  /*2540*/  @!P4 FMUL R37, R37, 0.5 ;  /* 0x3f0000002525c820 */ /* 0x000fe20000400000 */
[----:B------:R-:W2:Y:S01]  /*2550*/  MUFU.EX2 R28, R32 ;  /* 0x00000020001c7308 */ /* 0x000ea20000000800 */
[----:B---3--:R-:W-:Y:S01]  /*2560*/  @!P1 FMUL R24, R24, R24 ;  /* 0x0000001818189220 */ /* 0x008fe20000400000 */
[----:B------:R-:W-:Y:S01]  /*2570*/  FSETP.GEU.AND P1, PT, R36, -126, PT ;  /* 0xc2fc00002400780b */ /* 0x000fe20003f2e000 */
[----:B-1----:R-:W-:-:S04]  /*2580*/  FADD R29, R27, R18 ;  /* 0x000000121b1d7221 */ /* 0x002fc80000000000 */
[----:B------:R-:W-:Y:S01]  /*2590*/  @!P6 FMUL R40, R40, 0.5 ;  /* 0x3f0000002828e820 */ /* 0x000fe20000400000 */
[----:B------:R1:W3:Y:S01]  /*25a0*/  MUFU.EX2 R13, R33 ;  /* 0x00000021000d7308 */ /* 0x0002e20000000800 */
[----:B----4-:R-:W-:Y:S01]  /*25b0*/  @!P5 FMUL R11, R11, R11 ;  /* 0x0000000b0b0bd220 */ /* 0x010fe20000400000 */
[----:B------:R-:W-:-:S05]  /*25c0*/  FSETP.GEU.AND P5, PT, R41, -126, PT ;  /* 0xc2fc00002900780b */ /* 0x000fca0003fae000 */
[----:B------:R-:W-:Y:S01]  /*25d0*/  @!P1 FMUL R36, R36, 0.5 ;  /* 0x3f00000024249820 */ /* 0x000fe20000400000 */
[----:B------:R-:W4:Y:S01]  /*25e0*/  MUFU.EX2 R37, R37 ;  /* 0x0000002500257308 */ /* 0x000f220000000800 */
[----:B--2---:R-:W-:Y:S01]  /*25f0*/  @!P3 FMUL R28, R28, R28 ;  /* 0x0000001c1c1cb220 */ /* 0x004fe20000400000 */
[----:B------:R-:W-:Y:S01]  /*2600*/  FSETP.GEU.AND P3, PT, R49, -126, PT ;  /* 0xc2fc00003100780b */ /* 0x000fe20003f6e000 */
[----:B-1----:R-:W-:-:S04]  /*2610*/  FADD R33, R14, R47 ;  /* 0x0000002f0e217221 */ /* 0x002fc80000000000 */
[----:B------:R-:W-:Y:S01]  /*2620*/  @!P5 FMUL R41, R41, 0.5 ;  /* 0x3f0000002929d820 */ /* 0x000fe20000400000 */
[----:B------:R1:W2:Y:S01]  /*2630*/  MUFU.EX2 R30, R36 ;  /* 0x00000024001e7308 */ /* 0x0002a20000000800 */
[----:B---3--:R-:W-:Y:S01]  /*2640*/  @!P2 FMUL R13, R13, R13 ;  /* 0x0000000d0d0da220 */ /* 0x008fe20000400000 */
[----:B------:R-:W-:-:S05]  /*2650*/  FSETP.GEU.AND P2, PT, R44, -126, PT ;  /* 0xc2fc00002c00780b */ /* 0x000fca0003f4e000 */
[----:B------:R-:W-:Y:S01]  /*2660*/  @!P3 FMUL R49, R49, 0.5 ;  /* 0x3f0000003131b820 */ /* 0x000fe20000400000 */
[----:B------:R3:W5:Y:S01]  /*2670*/  MUFU.EX2 R32, R41 ;  /* 0x0000002900207308 */ /* 0x0007620000000800 */
[----:B----4-:R-:W-:Y:S01]  /*2680*/  @!P4 FMUL R37, R37, R37 ;  /* 0x000000252525c220 */ /* 0x010fe20000400000 */
[----:B------:R-:W-:Y:S01]  /*2690*/  FSETP.GEU.AND P4, PT, R48, -126, PT ;  /* 0xc2fc00003000780b */ /* 0x000fe20003f8e000 */
[----:B-1----:R-:W-:-:S04]  /*26a0*/  FADD R36, R31, R20 ;  /* 0x000000141f247221 */ /* 0x002fc80000000000 */
[----:B------:R-:W-:Y:S01]  /*26b0*/  @!P2 FMUL R44, R44, 0.5 ;  /* 0x3f0000002c2ca820 */ /* 0x000fe20000400000 */
[----:B------:R-:W1:Y:S01]  /*26c0*/  MUFU.EX2 R8, R49 ;  /* 0x0000003100087308 */ /* 0x000e620000000800 */
[----:B--2---:R-:W-:Y:S01]  /*26d0*/  @!P1 FMUL R30, R30, R30 ;  /* 0x0000001e1e1e9220 */ /* 0x004fe20000400000 */
[----:B------:R-:W-:Y:S01]  /*26e0*/  FSETP.GEU.AND P1, PT, R45, -126, PT ;  /* 0xc2fc00002d00780b */ /* 0x000fe20003f2e000 */
[----:B---3--:R-:W-:-:S04]  /*26f0*/  FADD R41, R39, R42 ;  /* 0x0000002a27297221 */ /* 0x008fc80000000000 */
[----:B------:R-:W-:Y:S01]  /*2700*/  @!P4 FMUL R48, R48, 0.5 ;  /* 0x3f0000003030c820 */ /* 0x000fe20000400000 */
[----:B------:R2:W3:Y:S01]  /*2710*/  MUFU.EX2 R15, R40 ;  /* 0x00000028000f7308 */ /* 0x0004e20000000800 */
[----:B-----5:R-:W-:Y:S01]  /*2720*/  @!P5 FMUL R32, R32, R32 ;  /* 0x000000202020d220 */ /* 0x020fe20000400000 */
[----:B------:R-:W-:Y:S01]  /*2730*/  FSETP.GEU.AND P5, PT, R52, -126, PT ;  /* 0xc2fc00003400780b */ /* 0x000fe20003fae000 */
[----:B------:R-:W-:Y:S02]  /*2740*/  FADD R41, R36, R41 ;  /* 0x0000002924297221 */ /* 0x000fe40000000000 */
[----:B------:R-:W-:Y:S02]  /*2750*/  FADD R6, R9, R32 ;  /* 0x0000002009067221 */ /* 0x000fe40000000000 */
[----:B------:R-:W-:Y:S01]  /*2760*/  @!P1 FMUL R45, R45, 0.5 ;  /* 0x3f0000002d2d9820 */ /* 0x000fe20000400000 */
[----:B------:R4:W5:Y:S01]  /*2770*/  MUFU.EX2 R17, R44 ;  /* 0x0000002c00117308 */ /* 0x0009620000000800 */
[----:B-1----:R-:W-:Y:S01]  /*2780*/  @!P3 FMUL R8, R8, R8 ;  /* 0x000000080808b220 */ /* 0x002fe20000400000 */
[----:B------:R-:W-:Y:S01]  /*2790*/  FSETP.GEU.AND P3, PT, R5, -126, PT ;  /* 0xc2fc00000500780b */ /* 0x000fe20003f6e000 */
[----:B--2---:R-:W-:-:S02]  /*27a0*/  FADD R40, R35, R22 ;  /* 0x0000001623287221 */ /* 0x004fc40000000000 */
[----:B------:R-:W-:Y:S02]  /*27b0*/  FADD R25, R13, R8 ;  /* 0x000000080d197221 */ /* 0x000fe40000000000 */
[----:B------:R-:W-:Y:S01]  /*27c0*/  @!P5 FMUL R52, R52, 0.5 ;  /* 0x3f0000003434d820 */ /* 0x000fe20000400000 */
[----:B------:R1:W2:Y:S01]  /*27d0*/  MUFU.EX2 R34, R45 ;  /* 0x0000002d00227308 */ /* 0x0002a20000000800 */
[----:B----4-:R-:W-:Y:S01]  /*27e0*/  FADD R44, R38, R55 ;  /* 0x00000037262c7221 */ /* 0x010fe20000000000 */
[----:B---3--:R-:W-:-:S05]  /*27f0*/  @!P6 FMUL R15, R15, R15 ;  /* 0x0000000f0f0fe220 */ /* 0x008fca0000400000 */
[----:B------:R-:W-:Y:S01]  /*2800*/  @!P3 FMUL R5, R5, 0.5 ;  /* 0x3f0000000505b820 */ /* 0x000fe20000400000 */
[----:B------:R-:W3:Y:S01]  /*2810*/  MUFU.EX2 R19, R48 ;  /* 0x0000003000137308 */ /* 0x000ee20000000800 */
[----:B-----5:R-:W-:Y:S01]  /*2820*/  @!P2 FMUL R17, R17, R17 ;  /* 0x000000111111a220 */ /* 0x020fe20000400000 */
[----:B-1----:R-:W-:Y:S01]  /*2830*/  FADD R45, R33, R44 ;  /* 0x0000002c212d7221 */ /* 0x002fe20000000000 */
[----:B------:R-:W-:Y:S01]  /*2840*/  FADD R44, R29, R40 ;  /* 0x000000281d2c7221 */ /* 0x000fe20000000000 */
[----:B------:R-:W-:Y:S01]  /*2850*/  FADD R33, R6, R25 ;  /* 0x0000001906217221 */ /* 0x000fe20000000000 */
[----:B------:R-:W-:Y:S01]  /*2860*/  FADD R6, R26, R17 ;  /* 0x000000111a067221 */ /* 0x000fe20000000000 */
[----:B------:R-:W-:Y:S01]  /*2870*/  FADD R45, R46, R45 ;  /* 0x0000002d2e2d7221 */ /* 0x000fe20000000000 */
[----:B------:R-:W-:Y:S01]  /*2880*/  FADD R44, R44, R41 ;  /* 0x000000292c2c7221 */ /* 0x000fe20000000000 */
[----:B------:R1:W4:Y:S01]  /*2890*/  MUFU.EX2 R21, R52 ;  /* 0x0000003400157308 */ /* 0x0003220000000800 */
[----:B--2---:R-:W-:Y:S01]  /*28a0*/  @!P1 FMUL R34, R34, R34 ;  /* 0x0000002222229220 */ /* 0x004fe20000400000 */
[----:B------:R-:W-:-:S02]  /*28b0*/  F2FP.BF16.F32.PACK_AB R26, R11, R26 ;  /* 0x0000001a0b1a723e */ /* 0x000fc400000010ff */
[----:B------:R-:W-:Y:S01]  /*28c0*/  F2FP.BF16.F32.PACK_AB R32, R32, R15 ;  /* 0x0000000f2020723e */ /* 0x000fe200000010ff */
[----:B------:R-:W-:Y:S01]  /*28d0*/  FADD R25, R11, R34 ;  /* 0x000000220b197221 */ /* 0x000fe20000000000 */
[----:B------:R-:W-:Y:S02]  /*28e0*/  F2FP.BF16.F32.PACK_AB R34, R34, R17 ;  /* 0x000000112222723e */ /* 0x000fe400000010ff */
[----:B------:R2:W5:Y:S01]  /*28f0*/  MUFU.EX2 R10, R5 ;  /* 0x00000005000a7308 */ /* 0x0005620000000800 */
[----:B---3--:R-:W-:-:S04]  /*2900*/  @!P4 FMUL R19, R19, R19 ;  /* 0x000000131313c220 */ /* 0x008fc80000400000 */
[----:B------:R-:W-:Y:S01]  /*2910*/  FADD R36, R28, R19 ;  /* 0x000000131c247221 */ /* 0x000fe20000000000 */
[----:B------:R-:W-:Y:S02]  /*2920*/  F2FP.BF16.F32.PACK_AB R28, R13, R28 ;  /* 0x0000001c0d1c723e */ /* 0x000fe400000010ff */
[----:B-1----:R-:W-:Y:S01]  /*2930*/  F2FP.BF16.F32.PACK_AB R52, R8, R19 ;  /* 0x000000130834723e */ /* 0x002fe200000010ff */
[----:B----4-:R-:W-:Y:S01]  /*2940*/  @!P5 FMUL R21, R21, R21 ;  /* 0x000000151515d220 */ /* 0x010fe20000400000 */
[----:B--2---:R-:W-:Y:S01]  /*2950*/  FADD R5, R24, R15 ;  /* 0x0000000f18057221 */ /* 0x004fe20000000000 */
[----:B------:R-:W-:Y:S02]  /*2960*/  F2FP.BF16.F32.PACK_AB R24, R9, R24 ;  /* 0x000000180918723e */ /* 0x000fe400000010ff */
[----:B------:R-:W-:Y:S01]  /*2970*/  FADD R29, R30, R21 ;  /* 0x000000151e1d7221 */ /* 0x000fe20000000000 */
[----:B------:R-:W-:Y:S01]  /*2980*/  FADD R5, R5, R36 ;  /* 0x0000002405057221 */ /* 0x000fe20000000000 */
[----:B------:R-:W-:Y:S01]  /*2990*/  F2FP.BF16.F32.PACK_AB R30, R37, R30 ;  /* 0x0000001e251e723e */ /* 0x000fe200000010ff */
[----:B-----5:R-:W-:Y:S01]  /*29a0*/  @!P3 FMUL R10, R10, R10 ;  /* 0x0000000a0a0ab220 */ /* 0x020fe20000400000 */
[----:B------:R-:W-:Y:S01]  /*29b0*/  FADD R6, R6, R29 ;  /* 0x0000001d06067221 */ /* 0x000fe20000000000 */
[----:B------:R-:W-:-:S02]  /*29c0*/  F2FP.BF16.F32.PACK_AB R29, R35, R16 ;  /* 0x00000010231d723e */ /* 0x000fc400000010ff */
[----:B------:R-:W-:Y:S01]  /*29d0*/  FADD R40, R37, R10 ;  /* 0x0000000a25287221 */ /* 0x000fe20000000000 */
[----:B------:R-:W-:Y:S01]  /*29e0*/  FADD R6, R5, R6 ;  /* 0x0000000605067221 */ /* 0x000fe20000000000 */
[----:B------:R-:W-:Y:S01]  /*29f0*/  FADD R5, R45, R44 ;  /* 0x0000002c2d057221 */ /* 0x000fe20000000000 */
[----:B------:R-:W-:Y:S01]  /*2a00*/  F2FP.BF16.F32.PACK_AB R35, R20, R47 ;  /* 0x0000002f1423723e */ /* 0x000fe200000010ff */
[----:B------:R-:W-:Y:S01]  /*2a10*/  FADD R40, R25, R40 ;  /* 0x0000002819287221 */ /* 0x000fe20000000000 */
[----:B------:R-:W-:Y:S02]  /*2a20*/  MOV R25, UR30 ;  /* 0x0000001e00197c02 */ /* 0x000fe40008000f00 */
[----:B------:R-:W-:Y:S01]  /*2a30*/  F2FP.BF16.F32.PACK_AB R54, R10, R21 ;  /* 0x000000150a36723e */ /* 0x000fe200000010ff */
[----:B------:R-:W-:Y:S01]  /*2a40*/  FADD R33, R33, R40 ;  /* 0x0000002821217221 */ /* 0x000fe20000000000 */
[----:B------:R1:W-:Y:S03]  /*2a50*/  SYNCS.ARRIVE.TRANS64.A1T0 RZ, [R25+UR31], RZ ;  /* 0x000000ff19ff79a7 */ /* 0x0003e6000810001f */
[----:B------:R-:W-:Y:S01]  /*2a60*/  FADD R6, R6, R33 ;  /* 0x0000002106067221 */ /* 0x000fe20000000000 */
[----:B------:R-:W-:-:S02]  /*2a70*/  F2FP.BF16.F32.PACK_AB R33, R18, R23 ;  /* 0x000000171221723e */ /* 0x000fc400000010ff */
[----:B-1----:R-:W-:Y:S02]  /*2a80*/  F2FP.BF16.F32.PACK_AB R25, R27, R12 ;  /* 0x0000000c1b19723e */ /* 0x002fe400000010ff */
[----:B------:R-:W-:Y:S02]  /*2a90*/  F2FP.BF16.F32.PACK_AB R27, R31, R14 ;  /* 0x0000000e1f1b723e */ /* 0x000fe400000010ff */
[----:B------:R-:W-:Y:S01]  /*2aa0*/  F2FP.BF16.F32.PACK_AB R31, R39, R38 ;  /* 0x00000026271f723e */ /* 0x000fe200000010ff */
[----:B------:R-:W-:Y:S06]  /*2ab0*/  @!P0 BRA `(.L_x_19) ;  /* 0x0000000000048947 */ /* 0x000fec0003800000 */
[----:B------:R-:W-:Y:S01]  /*2ac0*/  BPT.TRAP 0x1 ;  /* 0x000000040000795c */ /* 0x000fe20000300000 */
.L_x_19:
[----:B------:R-:W1:Y:S02]  /*2ad0*/  SYNCS.PHASECHK.TRANS64.TRYWAIT P1, [UR36+0x23008], R7 ;  /* 0x02300807ff0075a7 */ /* 0x000e640008020164 */
[----:B-1----:R-:W-:Y:S05]  /*2ae0*/  @!P1 BRA `(.L_x_20) ;  /* 0x0000008c003c9947 */ /* 0x002fea0003800000 */
.L_x_110:
[----:B------:R-:W-:Y:S01]  /*2af0*/  UIADD3 UR10, UR5, 0x500, URZ ;  /* 0x00000500050a7890 */ /* 0x000fe2000fffe03f */
[----:B------:R-:W-:Y:S01]  /*2b00*/  WARPGROUP.ARRIVE ;  /* 0x00000000000079c5 */ /* 0x000fe20000000000 */
[----:B------:R-:W-:Y:S01]  /*2b10*/  UMOV UR11, 0x80000020 ;  /* 0x80000020000b7882 */ /* 0x000fe20000000000 */
[----:B------:R-:W-:Y:S01]  /*2b20*/  UIADD3 UR14, UR5, 0x600, URZ ;  /* 0x00000600050e7890 */ /* 0x000fe2000fffe03f */
[----:B------:R-:W-:Y:S01]  /*2b30*/  F2FP.BF16.F32.PACK_AB R55, R42, R55 ;  /* 0x000000372a37723e */ /* 0x000fe200000010ff */
[----:B------:R-:W-:Y:S01]  /*2b40*/  UMOV UR15, 0x80000020 ;  /* 0x80000020000f7882 */ /* 0x000fe20000000000 */
[----:B------:R-:W-:Y:S01]  /*2b50*/  UIADD3 UR18, UR5, 0x700, URZ ;  /* 0x0000070005127890 */ /* 0x000fe2000fffe03f */
[----:B------:R-:W-:Y:S02]  /*2b60*/  UMOV UR19, 0x80000020 ;  /* 0x8000002000137882 */ /* 0x000fe40000000000 */
[----:B------:R-:W-:Y:S01]  /*2b70*/  HGMMA.64x32x16.F32.BF16 R120, R24, gdesc[UR8].tnspB, RZ, !UPT, gsb0 ;  /* 0x4060000818787df0 */ /* 0x000fe2000c0018ff */
[----:B------:R-:W-:Y:S01]  /*2b80*/  UIADD3 UR22, UR5, 0x800, URZ ;  /* 0x0000080005167890 */ /* 0x000fe2000fffe03f */
[----:B------:R-:W-:Y:S01]  /*2b90*/  UMOV UR23, 0x80000020 ;  /* 0x8000002000177882 */ /* 0x000fe20000000000 */
[----:B------:R-:W-:Y:S01]  /*2ba0*/  UIADD3 UR10, UR5, 0x900, URZ ;  /* 0x00000900050a7890 */ /* 0x000fe2000fffe03f */
[----:B------:R-:W-:Y:S01]  /*2bb0*/  UMOV UR11, 0x80000020 ;  /* 0x80000020000b7882 */ /* 0x000fe20000000000 */
[----:B------:R-:W-:-:S02]  /*2bc0*/  WARPGROUP.DEPBAR.LE gsb0, 0x0 ;  /* 0x00008000000079c5 */ /* 0x000fc40000010000 */
[----:B------:R-:W-:-:S06]  /*2bd0*/  WARPGROUP.ARRIVE ;  /* 0x00000000000079c5 */ /* 0x000fcc0000000000 */
[----:B------:R-:W-:Y:S01]  /*2be0*/  HGMMA.64x32x16.F32.BF16 R104, R24, gdesc[UR12].tnspB, RZ, !UPT, gsb0 ;  /* 0x4060000c18687df0 */ /* 0x000fe2000c0018ff */
[----:B------:R-:W-:Y:S01]  /*2bf0*/  UIADD3 UR14, UR5, 0x640, URZ ;  /* 0x00000640050e7890 */ /* 0x000fe2000fffe03f */
[----:B------:R-:W-:Y:S01]  /*2c00*/  UMOV UR15, 0x80000020 ;  /* 0x80000020000f7882 */ /* 0x000fe20000000000 */
[----:B------:R-:W-:Y:S02]  /*2c10*/  WARPGROUP.DEPBAR.LE gsb0, 0x0 ;  /* 0x00008000000079c5 */ /* 0x000fe40000010000 */
        /* <DEDUP_REMOVED lines=16> */
[----:B------:R-:W-:Y:S01]  /*2d20*/  HGMMA.64x32x16.F32.BF16 R120, R28, gdesc[UR8].tnspB, R120, gsb0 ;  /* 0x406000081c787df0 */ /* 0x000fe20008001878 */
        /* <DEDUP_REMOVED lines=54> */
[----:B------:R-:W-:Y:S03]  /*3090*/  HGMMA.64x32x16.F32.BF16 R104, R52, gdesc[UR12].tnspB, R104, gsb0 ;  /* 0x4060000c34687df0 */ /* 0x000fe60008001868 */
        /* <DEDUP_REMOVED lines=10> */
[----:B------:R-:W-:Y:S05]  /*3140*/  @!P0 BRA `(.L_x_21) ;  /* 0x0000000000048947 */ /* 0x000fea0003800000 */
[----:B------:R-:W-:Y:S01]  /*3150*/  BPT.TRAP 0x1 ;  /* 0x000000040000795c */ /* 0x000fe20000300000 */
.L_x_21:
[----:B------:R-:W-:Y:S01]  /*3160*/  UISETP.GT.U32.AND UP0, UPT, UR4, 0x1, UPT ;  /* 0x000000010400788c */ /* 0x000fe2000bf04070 */
[----:B-1----:R-:W-:Y:S01]  /*3170*/  MOV R7, RZ ;  /* 0x000000ff00077202 */ /* 0x002fe20000000f00 */
[----:B------:R-:W-:-:S04]  /*3180*/  UIADD3 UR10, UR36, 0x23028, URZ ;  /* 0x00023028240a7890 */ /* 0x000fc8000fffe03f */
[----:B------:R-:W-:Y:S01]  /*3190*/  PLOP3.LUT P1, PT, PT, PT, UP0, 0x80, 0x0 ;  /* 0x000000000000781c */ /* 0x000fe20003f2f008 */
[----:B------:R-:W-:-:S09]  /*31a0*/  UPRMT UR10, URZ, 0x654, UR10 ;  /* 0x000006543f0a7896 */ /* 0x000fd2000800000a */
[----:B------:R-:W-:Y:S03]  /*31b0*/  SYNCS.ARRIVE.TRANS64.RED.A1T0 RZ, [UR10], RZ ;  /* 0x000000ffffff79a7 */ /* 0x000fe6000810040a */
[----:B------:R-:W-:Y:S05]  /*31c0*/  @P1 BRA `(.L_x_22) ;  /* 0x0000000000041947 */ /* 0x000fea0003800000 */
[----:B------:R-:W-:Y:S01]  /*31d0*/  BPT.TRAP 0x1 ;  /* 0x000000040000795c */ /* 0x000fe20000300000 */
.L_x_22:
[C---:B------:R-:W-:Y:S01]  /*31e0*/  ISETP.GE.AND P2, PT, R2.reuse, 0x81, PT ;  /* 0x000000810200780c */ /* 0x040fe20003f46270 */
[----:B------:R-:W-:Y:S01]  /*31f0*/  UMOV UR39, 0x1 ;  /* 0x0000000100277882 */ /* 0x000fe20000000000 */
[----:B------:R-:W-:Y:S01]  /*3200*/  IADD3 R8, R2, 0x3f, RZ ;  /* 0x0000003f02087810 */ /* 0x000fe20007ffe0ff */
[----:B------:R-:W-:Y:S01]  /*3210*/  UMOV UR4, 0x2 ;  /* 0x0000000200047882 */ /* 0x000fe20000000000 */
[----:B------:R-:W-:Y:S02]  /*3220*/  IADD3 R0, R0, 0x40, RZ ;  /* 0x0000004000007810 */ /* 0x000fe40007ffe0ff */
[----:B------:R-:W-:-:S04]  /*3230*/  SHF.R.S32.HI R9, RZ, 0x1f, R8 ;  /* 0x0000001fff097819 */ /* 0x000fc80000011408 */
[----:B------:R-:W-:-:S04]  /*3240*/  LEA.HI R9, R9, R8, RZ, 0x6 ;  /* 0x0000000809097211 */ /* 0x000fc800078f30ff */
[----:B------:R-:W-:Y:S01]  /*3250*/  LEA.HI.SX32 R2, R9, 0xffffffff, 0x1a ;  /* 0xffffffff09027811 */ /* 0x000fe200078fd2ff */
[----:B------:R-:W-:Y:S06]  /*3260*/  @!P2 BRA `(.L_x_23) ;  /* 0x0000002000b4a947 */ /* 0x000fec0003800000 */
[----:B------:R-:W-:Y:S01]  /*3270*/  MOV R9, R4 ;  /* 0x0000000400097202 */ /* 0x000fe20000000f00 */
[----:B------:R-:W-:Y:S01]  /*3280*/  UMOV UR4, 0x2 ;  /* 0x0000000200047882 */ /* 0x000fe20000000000 */
[----:B------:R-:W-:Y:S01]  /*3290*/  MOV R11, R3 ;  /* 0x00000003000b7202 */ /* 0x000fe20000000f00 */
[----:B------:R-:W-:Y:S01]  /*32a0*/  UMOV UR39, 0x1 ;  /* 0x0000000100277882 */ /* 0x000fe20000000000 */
[----:B------:R-:W-:Y:S01]  /*32b0*/  MOV R7, RZ ;  /* 0x000000ff00077202 */ /* 0x000fe20000000f00 */
[----:B------:R-:W-:-:S06]  /*32c0*/  ULDC UR52, c[0x0][0x604] ;  /* 0x0001810000347ab9 */ /* 0x000fcc0000000800 */
.L_x_34:
[----:B------:R-:W-:-:S13]  /*32d0*/  PLOP3.LUT P3, PT, PT, PT, UP1, 0x80, 0x0 ;  /* 0x000000000000781c */ /* 0x000fda0003f6f018 */
[----:B------:R-:W-:Y:S05]  /*32e0*/  @!P3 BRA `(.L_x_24) ;  /* 0x000000000004b947 */ /* 0x000fea0003800000 */
[----:B------:R-:W-:Y:S01]  /*32f0*/  BPT.TRAP 0x1 ;  /* 0x000000040000795c */ /* 0x000fe20000300000 */
.L_x_24:
[----:B------:R-:W-:Y:S01]  /*3300*/  ULEA UR10, UR4, UR36, 0x3 ;  /* 0x00000024040a7291 */ /* 0x000fe2000f8e183f */
[----:B------:R-:W-:-:S08]  /*3310*/  SHF.L.U32 R3, R7, 0x1f, RZ ;  /* 0x0000001f07037819 */ /* 0x000fd000000006ff */
[----:B------:R-:W1:Y:S02]  /*3320*/  SYNCS.PHASECHK.TRANS64.TRYWAIT P2, [UR10+0x23000], R3 ;  /* 0x02300003ff0075a7 */ /* 0x000e64000804014a */
[----:B-1----:R-:W-:Y:S05]  /*3330*/  @!P2 BRA `(.L_x_25) ;  /* 0x000000840040a947 */ /* 0x002fea0003800000 */
.L_x_111:
[----:B------:R-:W-:Y:S01]  /*3340*/  UIMAD UR46, UR4, 0x500, UR6 ;  /* 0x00000500042e78a4 */ /* 0x000fe2000f8e0206 */
[----:B------:R-:W-:Y:S01]  /*3350*/  WARPGROUP.ARRIVE ;  /* 0x00000000000079c5 */ /* 0x000fe20000000000 */
[----:B------:R-:W-:Y:S01]  /*3360*/  UMOV UR47, 0x80000020 ;  /* 0x80000020002f7882 */ /* 0x000fe20000000000 */
[----:B------:R-:W-:Y:S01]  /*3370*/  UMOV UR43, 0x80000020 ;  /* 0x80000020002b7882 */ /* 0x000fe20000000000 */
[----:B------:R-:W-:Y:S02]  /*3380*/  UIADD3 UR42, UR46, 0x2, URZ ;  /* 0x000000022e2a7890 */ /* 0x000fe4000fffe03f */
[----:B------:R-:W-:Y:S01]  /*3390*/  UIADD3 UR34, UR46, 0x100, URZ ;  /* 0x000001002e227890 */ /* 0x000fe2000fffe03f */
[----:B------:R-:W-:Y:S02]  /*33a0*/  UMOV UR35, 0x80000020 ;  /* 0x8000002000237882 */ /* 0x000fe40000000000 */
[----:B------:R-:W-:Y:S01]  /*33b0*/  HGMMA.64x64x16.F32.BF16 R24, gdesc[UR44], RZ, !UPT, gsb0 ;  /* 0x00e000002c1879f0 */ /* 0x000fe2000c0018ff */
[----:B------:R-:W-:Y:S01]  /*33c0*/  UIADD3 UR30, UR46, 0x102, URZ ;  /* 0x000001022e1e7890 */ /* 0x000fe2000fffe03f */
[----:B------:R-:W-:Y:S01]  /*33d0*/  UMOV UR31, 0x80000020 ;  /* 0x80000020001f7882 */ /* 0x000fe20000000000 */
        /* <DEDUP_REMOVED lines=12> */
[----:B------:R-:W-:-:S04]  /*34a0*/  UIADD3 UR4, UR4, 0x1, URZ ;  /* 0x0000000104047890 */ /* 0x000fc8000fffe03f */
[----:B------:R-:W-:-:S04]  /*34b0*/  UISETP.NE.AND UP0, UPT, UR4, 0x5, UPT ;  /* 0x000000050400788c */ /* 0x000fc8000bf05270 */
[----:B------:R-:W-:Y:S01]  /*34c0*/  USEL UR4, UR4, URZ, UP0 ;  /* 0x0000003f04047287 */ /* 0x000fe20008000000 */
        /* <DEDUP_REMOVED lines=24> */
[----:B------:R-:W-:-:S06]  /*3650*/  USEL UR10, URZ, 0x1, UP0 ;  /* 0x000000013f0a7887 */ /* 0x000fcc0008000000 */
[----:B------:R-:W-:Y:S01]  /*3660*/  LOP3.LUT R7, R7, UR10, RZ, 0x3c, !PT ;  /* 0x0000000a07077c12 */ /* 0x000fe2000f8e3cff */
[----:B------:R-:W-:Y:S02]  /*3670*/  WARPGROUP.DEPBAR.LE gsb0, 0x0 ;  /* 0x00008000000079c5 */ /* 0x000fe40000010000 */
[----:B------:R-:W-:-:S06]  /*3680*/  WARPGROUP.ARRIVE ;  /* 0x00000000000079c5 */ /* 0x000fcc0000000000 */
[----:B------:R-:W-:Y:S03]  /*3690*/  HGMMA.64x64x16.F32.BF16 R24, gdesc[UR48], R24, gsb0 ;  /* 0x00e00000301879f0 */ /* 0x000fe60008001818 */
[----:B------:R-:W-:Y:S02]  /*36a0*/  WARPGROUP.DEPBAR.LE gsb0, 0x0 ;  /* 0x00008000000079c5 */ /* 0x000fe40000010000 */
[----:B------:R-:W-:Y:S05]  /*36b0*/  @!P3 BRA `(.L_x_26) ;  /* 0x000000000004b947 */ /* 0x000fea0003800000 */
[----:B------:R-:W-:Y:S01]  /*36c0*/  BPT.TRAP 0x1 ;  /* 0x000000040000795c */ /* 0x000fe20000300000 */
.L_x_26:
[----:B-1----:R-:W-:Y:S01]  /*36d0*/  FMNMX R4, R24, R9, !PT ;  /* 0x0000000918047209 */ /* 0x002fe20007800000 */
[----:B------:R-:W-:-:S03]  /*36e0*/  ULEA UR10, UR4, UR36, 0x3 ;  /* 0x00000024040a7291 */ /* 0x000fc6000f8e183f */
[----:B------:R-:W-:-:S04]  /*36f0*/  FMNMX R3, R25, R4, !PT ;  /* 0x0000000419037209 */ /* 0x000fc80007800000 */
        /* <DEDUP_REMOVED lines=13> */
[----:B------:R-:W-:-:S05]  /*37d0*/  FMNMX R3, R53, R4, !PT ;  /* 0x0000000435037209 */ /* 0x000fca0007800000 */
[----:B------:R-:W1:Y:S02]  /*37e0*/  SHFL.BFLY PT, R4, R3, 0x1, 0x1f ;  /* 0x0c201f0003047f89 */ /* 0x000e6400000e0000 */
[----:B-1----:R-:W-:Y:S02]  /*37f0*/  FMNMX R8, R3, R4, !PT ;  /* 0x0000000403087209 */ /* 0x002fe40007800000 */
[----:B------:R-:W-:-:S03]  /*3800*/  FMNMX R4, R26, R11, !PT ;  /* 0x0000000b1a047209 */ /* 0x000fc60007800000 */
[----:B------:R-:W1:Y:S01]  /*3810*/  SHFL.BFLY PT, R13, R8, 0x2, 0x1f ;  /* 0x0c401f00080d7f89 */ /* 0x000e6200000e0000 */
[----:B------:R-:W-:-:S04]  /*3820*/  FMNMX R15, R27, R4, !PT ;  /* 0x000000041b0f7209 */ /* 0x000fc80007800000 */
[----:B------:R-:W-:-:S04]  /*3830*/  FMNMX R4, R30, R15, !PT ;  /* 0x0000000f1e047209 */ /* 0x000fc80007800000 */
[----:B------:R-:W-:-:S04]  /*3840*/  FMNMX R15, R31, R4, !PT ;  /* 0x000000041f0f7209 */ /* 0x000fc80007800000 */
[----:B------:R-:W-:Y:S02]  /*3850*/  FMNMX R10, R34, R15, !PT ;  /* 0x0000000f220a7209 */ /* 0x000fe40007800000 */
[----:B-1----:R-:W-:Y:S02]  /*3860*/  FMNMX R4, R8, R13, !PT ;  /* 0x0000000d08047209 */ /* 0x002fe40007800000 */
[----:B------:R-:W-:Y:S02]  /*3870*/  FMNMX R13, R35, R10, !PT ;  /* 0x0000000a230d7209 */ /* 0x000fe40007800000 */
[----:B------:R-:W-:Y:S02]  /*3880*/  FSETP.NEU.AND P2, PT, R4, -INF , PT ;  /* 0xff8000000400780b */ /* 0x000fe40003f4d000 */
[----:B------:R-:W-:Y:S02]  /*3890*/  FMNMX R12, R38, R13, !PT ;  /* 0x0000000d260c7209 */ /* 0x000fe40007800000 */
[----:B------:R-:W-:-:S02]  /*38a0*/  FSEL R10, R4, RZ, P2 ;  /* 0x000000ff040a7208 */ /* 0x000fc40001000000 */
[----:B------:R-:W-:-:S03]  /*38b0*/  FMNMX R3, R39, R12, !PT ;  /* 0x0000000c27037209 */ /* 0x000fc60007800000 */
[----:B------:R-:W-:Y:S01]  /*38c0*/  FMUL R8, R10, UR52 ;  /* 0x000000340a087c20 */ /* 0x000fe20008400000 */
[----:B------:R-:W-:Y:S01]  /*38d0*/  FMNMX R12, R42, R3, !PT ;  /* 0x000000032a0c7209 */ /* 0x000fe20007800000 */
[----:B------:R-:W-:Y:S02]  /*38e0*/  FADD R10, -R10, R9 ;  /* 0x000000090a0a7221 */ /* 0x000fe40000000100 */
[--C-:B------:R-:W-:Y:S01]  /*38f0*/  FFMA R24, R24, UR52, -R8.reuse ;  /* 0x0000003418187c23 */ /* 0x100fe20008000808 */
[--C-:B------:R-:W-:Y:S01]  /*3900*/  FFMA R25, R25, UR52, -R8.reuse ;  /* 0x0000003419197c23 */ /* 0x100fe20008000808 */
[----:B------:R-:W-:Y:S01]  /*3910*/  FMNMX R3, R43, R12, !PT ;  /* 0x0000000c2b037209 */ /* 0x000fe20007800000 */
[--C-:B------:R-:W-:Y:S01]  /*3920*/  FFMA R28, R28, UR52, -R8.reuse ;  /* 0x000000341c1c7c23 */ /* 0x100fe20008000808 */
[--C-:B------:R-:W-:Y:S01]  /*3930*/  FFMA R32, R32, UR52, -R8.reuse ;  /* 0x0000003420207c23 */ /* 0x100fe20008000808 */
[----:B------:R-:W-:Y:S01]  /*3940*/  FSETP.GEU.AND P5, PT, R24, -126, PT ;  /* 0xc2fc00001800780b */ /* 0x000fe20003fae000 */
[--C-:B------:R-:W-:Y:S01]  /*3950*/  FFMA R29, R29, UR52, -R8.reuse ;  /* 0x000000341d1d7c23 */ /* 0x100fe20008000808 */
[----:B------:R-:W-:Y:S01]  /*3960*/  FSETP.GEU.AND P3, PT, R25, -126, PT ;  /* 0xc2fc00001900780b */ /* 0x000fe20003f6e000 */
[--C-:B------:R-:W-:Y:S01]  /*3970*/  FFMA R33, R33, UR52, -R8.reuse ;  /* 0x0000003421217c23 */ /* 0x100fe20008000808 */
[----:B------:R-:W-:Y:S01]  /*3980*/  FMNMX R12, R46, R3, !PT ;  /* 0x000000032e0c7209 */ /* 0x000fe20007800000 */
        /* <DEDUP_REMOVED lines=8> */
[----:B------:R-:W-:Y:S01]  /*3a10*/  @!P5 FMUL R24, R24, 0.5 ;  /* 0x3f0000001818d820 */ /* 0x000fe20000400000 */
[----:B------:R-:W-:Y:S01]  /*3a20*/  FSETP.GEU.AND P4, PT, R29, -126, PT ;  /* 0xc2fc00001d00780b */ /* 0x000fe20003f8e000 */
[----:B------:R-:W-:Y:S01]  /*3a30*/  @!P3 FMUL R25, R25, 0.5 ;  /* 0x3f0000001919b820 */ /* 0x000fe20000400000 */
[----:B------:R-:W-:Y:S01]  /*3a40*/  FMNMX R3, R51, R12, !PT ;  /* 0x0000000c33037209 */ /* 0x000fe20007800000 */
[--C-:B------:R-:W-:Y:S01]  /*3a50*/  FFMA R44, R44, UR52, -R8.reuse ;  /* 0x000000342c2c7c23 */ /* 0x100fe20008000808 */
[--C-:B------:R-:W-:Y:S01]  /*3a60*/  FFMA R45, R45, UR52, -R8.reuse ;  /* 0x000000342d2d7c23 */ /* 0x100fe20008000808 */
[----:B------:R-:W1:Y:S01]  /*3a70*/  MUFU.EX2 R24, R24 ;  /* 0x0000001800187308 */ /* 0x000e620000000800 */
[----:B------:R-:W-:Y:S01]  /*3a80*/  FMNMX R12, R54, R3, !PT ;  /* 0x00000003360c7209 */ /* 0x000fe20007800000 */
[----:B------:R-:W-:Y:S01]  /*3a90*/  @!P2 FMUL R28, R28, 0.5 ;  /* 0x3f0000001c1ca820 */ /* 0x000fe20000400000 */
[--C-:B------:R-:W-:Y:S01]  /*3aa0*/  FFMA R48, R48, UR52, -R8.reuse ;  /* 0x0000003430307c23 */ /* 0x100fe20008000808 */
[----:B------:R-:W-:Y:S01]  /*3ab0*/  @!P6 FMUL R32, R32, 0.5 ;  /* 0x3f0000002020e820 */ /* 0x000fe20000400000 */
[----:B------:R-:W-:Y:S01]  /*3ac0*/  FMNMX R12, R55, R12, !PT ;  /* 0x0000000c370c7209 */ /* 0x000fe20007800000 */
[--C-:B------:R-:W-:Y:S01]  /*3ad0*/  FFMA R49, R49, UR52, -R8.reuse ;  /* 0x0000003431317c23 */ /* 0x100fe20008000808 */
[--C-:B------:R-:W-:Y:S01]  /*3ae0*/  FFMA R53, R53, UR52, -R8.reuse ;  /* 0x0000003435357c23 */ /* 0x100fe20008000808 */
[----:B------:R-:W2:Y:S01]  /*3af0*/  MUFU.EX2 R25, R25 ;  /* 0x0000001900197308 */ /* 0x000ea20000000800 */
[----:B------:R-:W-:Y:S01]  /*3b00*/  @!P4 FMUL R29, R29, 0.5 ;  /* 0x3f0000001d1dc820 */ /* 0x000fe20000400000 */
[----:B------:R-:W3:Y:S01]  /*3b10*/  SHFL.BFLY PT, R3, R12, 0x1, 0x1f ;  /* 0x0c201f000c037f89 */ /* 0x000ee200000e0000 */
[----:B------:R-:W-:Y:S01]  /*3b20*/  FFMA R52, R52, UR52, -R8 ;  /* 0x0000003434347c23 */ /* 0x000fe20008000808 */
[----:B------:R-:W-:-:S04]  /*3b30*/  FMUL R10, R10, UR52 ;  /* 0x000000340a0a7c20 */ /* 0x000fc80008400000 */
[----:B------:R-:W4:Y:S01]  /*3b40*/  MUFU.EX2 R28, R28 ;  /* 0x0000001c001c7308 */ /* 0x000f220000000800 */
[----:B-1----:R-:W-:Y:S01]  /*3b50*/  @!P5 FMUL R24, R24, R24 ;  /* 0x000000181818d220 */ /* 0x002fe20000400000 */
[----:B------:R-:W-:-:S06]  /*3b60*/  FSETP.GEU.AND P5, PT, R33, -126, PT ;  /* 0xc2fc00002100780b */ /* 0x000fcc0003fae000 */
[----:B------:R-:W1:Y:S01]  /*3b70*/  MUFU.EX2 R32, R32 ;  /* 0x0000002000207308 */ /* 0x000e620000000800 */
[----:B--2---:R-:W-:Y:S01]  /*3b80*/  @!P3 FMUL R25, R25, R25 ;  /* 0x000000191919b220 */ /* 0x004fe20000400000 */
[----:B------:R-:W-:-:S05]  /*3b90*/  FSETP.GEU.AND P3, PT, R36, -126, PT ;  /* 0xc2fc00002400780b */ /* 0x000fca0003f6e000 */
[----:B------:R-:W-:Y:S01]  /*3ba0*/  @!P5 FMUL R33, R33, 0.5 ;  /* 0x3f0000002121d820 */ /* 0x000fe20000400000 */
[----:B------:R-:W2:Y:S01]  /*3bb0*/  MUFU.EX2 R29, R29 ;  /* 0x0000001d001d7308 */ /* 0x000ea20000000800 */
[----:B----4-:R-:W-:Y:S01]  /*3bc0*/  @!P2 FMUL R28, R28, R28 ;  /* 0x0000001c1c1ca220 */ /* 0x010fe20000400000 */
[----:B------:R-:W-:Y:S02]  /*3bd0*/  FSETP.GEU.AND P2, PT, R37, -126, PT ;  /* 0xc2fc00002500780b */ /* 0x000fe40003f4e000 */
[----:B---3--:R-:W-:-:S03]  /*3be0*/  FMNMX R3, R12, R3, !PT ;  /* 0x000000030c037209 */ /* 0x008fc60007800000 */
[----:B------:R-:W-:Y:S01]  /*3bf0*/  @!P3 FMUL R36, R36, 0.5 ;  /* 0x3f0000002424b820 */ /* 0x000fe20000400000 */
[----:B------:R-:W3:Y:S01]  /*3c00*/  MUFU.EX2 R33, R33 ;  /* 0x0000002100217308 */ /* 0x000ee20000000800 */
[----:B-1----:R-:W-:Y:S01]  /*3c10*/  @!P6 FMUL R32, R32, R32 ;  /* 0x000000202020e220 */ /* 0x002fe20000400000 */
[----:B------:R-:W-:Y:S01]  /*3c20*/  FSETP.GEU.AND P6, PT, R41, -126, PT ;  /* 0xc2fc00002900780b */ /* 0x000fe20003fce000 */
[----:B------:R-:W1:Y:S04]  /*3c30*/  SHFL.BFLY PT, R14, R3, 0x2, 0x1f ;  /* 0x0c401f00030e7f89 */ /* 0x000e6800000e0000 */
[----:B------:R-:W-:Y:S01]  /*3c40*/  @!P2 FMUL R37, R37, 0.5 ;  /* 0x3f0000002525a820 */ /* 0x000fe20000400000 */
[----:B------:R-:W4:Y:S01]  /*3c50*/  MUFU.EX2 R36, R36 ;  /* 0x0000002400247308 */ /* 0x000f220000000800 */
[----:B--2---:R-:W-:Y:S01]  /*3c60*/  @!P4 FMUL R29, R29, R29 ;  /* 0x0000001d1d1dc220 */ /* 0x004fe20000400000 */
[----:B------:R-:W-:-:S05]  /*3c70*/  FSETP.GEU.AND P4, PT, R40, -126, PT ;  /* 0xc2fc00002800780b */ /* 0x000fca0003f8e000 */
[----:B------:R-:W-:Y:S01]  /*3c80*/  @!P6 FMUL R41, R41, 0.5 ;  /* 0x3f0000002929e820 */ /* 0x000fe20000400000 */
[----:B------:R-:W2:Y:S01]  /*3c90*/  MUFU.EX2 R37, R37 ;  /* 0x0000002500257308 */ /* 0x000ea20000000800 */
[----:B---3--:R-:W-:Y:S01]  /*3ca0*/  @!P5 FMUL R33, R33, R33 ;  /* 0x000000212121d220 */ /* 0x008fe20000400000 */
[----:B------:R-:W-:-:S05]  /*3cb0*/  FSETP.GEU.AND P5, PT, R44, -126, PT ;  /* 0xc2fc00002c00780b */ /* 0x000fca0003fae000 */
[----:B------:R-:W-:Y:S01]  /*3cc0*/  @!P4 FMUL R40, R40, 0.5 ;  /* 0x3f0000002828c820 */ /* 0x000fe20000400000 */
[----:B------:R-:W3:Y:S01]  /*3cd0*/  MUFU.EX2 R12, R41 ;  /* 0x00000029000c7308 */ /* 0x000ee20000000800 */
[----:B----4-:R-:W-:Y:S01]  /*3ce0*/  @!P3 FMUL R36, R36, R36 ;  /* 0x000000242424b220 */ /* 0x010fe20000400000 */
[----:B------:R-:W-:Y:S02]  /*3cf0*/  FSETP.GEU.AND P3, PT, R45, -126, PT ;  /* 0xc2fc00002d00780b */ /* 0x000fe40003f6e000 */
[----:B-1----:R-:W-:-:S03]  /*3d00*/  FMNMX R3, R3, R14, !PT ;  /* 0x0000000e03037209 */ /* 0x002fc60007800000 */
[----:B------:R-:W-:Y:S01]  /*3d10*/  @!P5 FMUL R44, R44, 0.5 ;  /* 0x3f0000002c2cd820 */ /* 0x000fe20000400000 */
[----:B------:R-:W1:Y:S01]  /*3d20*/  MUFU.EX2 R13, R40 ;  /* 0x00000028000d7308 */ /* 0x000e620000000800 */
[----:B--2---:R-:W-:Y:S01]  /*3d30*/  @!P2 FMUL R37, R37, R37 ;  /* 0x000000252525a220 */ /* 0x004fe20000400000 */
[----:B------:R-:W-:-:S05]  /*3d40*/  FSETP.GEU.AND P2, PT, R48, -126, PT ;  /* 0xc2fc00003000780b */ /* 0x000fca0003f4e000 */
[----:B------:R-:W-:Y:S01]  /*3d50*/  @!P3 FMUL R45, R45, 0.5 ;  /* 0x3f0000002d2db820 */ /* 0x000fe20000400000 */
[----:B------:R-:W2:Y:S01]  /*3d60*/  MUFU.EX2 R15, R44 ;  /* 0x0000002c000f7308 */ /* 0x000ea20000000800 */
[----:B---3--:R-:W-:Y:S01]  /*3d70*/  @!P6 FMUL R12, R12, R12 ;  /* 0x0000000c0c0ce220 */ /* 0x008fe20000400000 */
[----:B------:R-:W-:-:S03]  /*3d80*/  FSETP.NEU.AND P6, PT, R3, -INF , PT ;  /* 0xff8000000300780b */ /* 0x000fc60003fcd000 */
[----:B------:R-:W-:Y:S01]  /*3d90*/  FADD R9, R25, R12 ;  /* 0x0000000c19097221 */ /* 0x000fe20000000000 */
[----:B------:R-:W-:Y:S01]  /*3da0*/  FSEL R18, R3, RZ, P6 ;  /* 0x000000ff03127208 */ /* 0x000fe20003000000 */
[----:B------:R-:W-:Y:S01]  /*3db0*/  @!P2 FMUL R48, R48, 0.5 ;  /* 0x3f0000003030a820 */ /* 0x000fe20000400000 */
[----:B------:R-:W3:Y:S01]  /*3dc0*/  MUFU.EX2 R14, R45 ;  /* 0x0000002d000e7308 */ /* 0x000ee20000000800 */
[----:B-1----:R-:W-:Y:S01]  /*3dd0*/  @!P4 FMUL R13, R13, R13 ;  /* 0x0000000d0d0dc220 */ /* 0x002fe20000400000 */
[----:B------:R-:W-:Y:S01]  /*3de0*/  FSETP.GEU.AND P4, PT, R49, -126, PT ;  /* 0xc2fc00003100780b */ /* 0x000fe20003f8e000 */
[----:B------:R-:W-:Y:S01]  /*3df0*/  FMUL R20, R18, UR52 ;  /* 0x0000003412147c20 */ /* 0x000fe20008400000 */
[----:B------:R-:W-:Y:S01]  /*3e00*/  FSETP.GEU.AND P6, PT, R52, -126, PT ;  /* 0xc2fc00003400780b */ /* 0x000fe20003fce000 */
[----:B------:R-:W-:Y:S01]  /*3e10*/  FADD R18, -R18, R11 ;  /* 0x0000000b12127221 */ /* 0x000fe20000000100 */
[----:B------:R-:W-:Y:S01]  /*3e20*/  FADD R11, R24, R13 ;  /* 0x0000000d180b7221 */ /* 0x000fe20000000000 */
[--C-:B------:R-:W-:Y:S01]  /*3e30*/  FFMA R26, R26, UR52, -R20.reuse ;  /* 0x000000341a1a7c23 */ /* 0x100fe20008000814 */
[----:B------:R-:W1:Y:S01]  /*3e40*/  MUFU.EX2 R17, R48 ;  /* 0x0000003000117308 */ /* 0x000e620000000800 */
[----:B--2---:R-:W-:Y:S01]  /*3e50*/  @!P5 FMUL R15, R15, R15 ;  /* 0x0000000f0f0fd220 */ /* 0x004fe20000400000 */
[----:B------:R-:W-:Y:S01]  /*3e60*/  FSETP.GEU.AND P5, PT, R53, -126, PT ;  /* 0xc2fc00003500780b */ /* 0x000fe20003fae000 */
[--C-:B------:R-:W-:Y:S01]  /*3e70*/  FFMA R21, R27, UR52, -R20.reuse ;  /* 0x000000341b157c23 */ /* 0x100fe20008000814 */
[--C-:B------:R-:W-:Y:S01]  /*3e80*/  FFMA R22, R30, UR52, -R20.reuse ;  /* 0x000000341e167c23 */ /* 0x100fe20008000814 */
[--C-:B------:R-:W-:Y:S01]  /*3e90*/  FFMA R40, R34, UR52, -R20.reuse ;  /* 0x0000003422287c23 */ /* 0x100fe20008000814 */
[--C-:B------:R-:W-:Y:S01]  /*3ea0*/  FFMA R35, R35, UR52, -R20.reuse ;  /* 0x0000003423237c23 */ /* 0x100fe20008000814 */
[----:B------:R-:W-:Y:S01]  /*3eb0*/  @!P4 FMUL R49, R49, 0.5 ;  /* 0x3f0000003131c820 */ /* 0x000fe20000400000 */
[--C-:B------:R-:W-:Y:S01]  /*3ec0*/  FFMA R23, R31, UR52, -R20.reuse ;  /* 0x000000341f177c23 */ /* 0x100fe20008000814 */
[----:B---3--:R-:W-:Y:S01]  /*3ed0*/  @!P3 FMUL R14, R14, R14 ;  /* 0x0000000e0e0eb220 */ /* 0x008fe20000400000 */
[----:B------:R-:W-:Y:S01]  /*3ee0*/  FSETP.GEU.AND P3, PT, R26, -126, PT ;  /* 0xc2fc00001a00780b */ /* 0x000fe20003f6e000 */
[----:B------:R-:W2:Y:S01]  /*3ef0*/  MUFU.EX2 R8, R49 ;  /* 0x0000003100087308 */ /* 0x000ea20000000800 */
[----:B------:R-:W-:Y:S01]  /*3f00*/  @!P6 FMUL R52, R52, 0.5 ;  /* 0x3f0000003434e820 */ /* 0x000fe20000400000 */
[--C-:B------:R-:W-:Y:S01]  /*3f10*/  FFMA R38, R38, UR52, -R20.reuse ;  /* 0x0000003426267c23 */ /* 0x100fe20008000814 */
[--C-:B------:R-:W-:Y:S01]  /*3f20*/  FFMA R39, R39, UR52, -R20.reuse ;  /* 0x0000003427277c23 */ /* 0x100fe20008000814 */
[----:B------:R-:W-:Y:S01]  /*3f30*/  @!P5 FMUL R53, R53, 0.5 ;  /* 0x3f0000003535d820 */ /* 0x000fe20000400000 */
[--C-:B------:R-:W-:Y:S01]  /*3f40*/  FFMA R42, R42, UR52, -R20.reuse ;  /* 0x000000342a2a7c23 */ /* 0x100fe20008000814 */
[----:B-1----:R-:W-:Y:S01]  /*3f50*/  @!P2 FMUL R17, R17, R17 ;  /* 0x000000111111a220 */ /* 0x002fe20000400000 */
[----:B------:R-:W-:Y:S01]  /*3f60*/  FSETP.GEU.AND P2, PT, R21, -126, PT ;  /* 0xc2fc00001500780b */ /* 0x000fe20003f4e000 */
[----:B------:R-:W1:Y:S01]  /*3f70*/  MUFU.EX2 R16, R53 ;  /* 0x0000003500107308 */ /* 0x000e620000000800 */
[--C-:B------:R-:W-:Y:S01]  /*3f80*/  FFMA R43, R43, UR52, -R20.reuse ;  /* 0x000000342b2b7c23 */ /* 0x100fe20008000814 */
[--C-:B------:R-:W-:Y:S01]  /*3f90*/  FFMA R46, R46, UR52, -R20.reuse ;  /* 0x000000342e2e7c23 */ /* 0x100fe20008000814 */
[--C-:B------:R-:W-:Y:S01]  /*3fa0*/  FFMA R47, R47, UR52, -R20.reuse ;  /* 0x000000342f2f7c23 */ /* 0x100fe20008000814 */
[----:B------:R-:W-:Y:S01]  /*3fb0*/  @!P3 FMUL R26, R26, 0.5 ;  /* 0x3f0000001a1ab820 */ /* 0x000fe20000400000 */
[--C-:B------:R-:W-:Y:S01]  /*3fc0*/  FFMA R50, R50, UR52, -R20.reuse ;  /* 0x0000003432327c23 */ /* 0x100fe20008000814 */
[--C-:B------:R-:W-:Y:S01]  /*3fd0*/  FFMA R51, R51, UR52, -R20.reuse ;  /* 0x0000003433337c23 */ /* 0x100fe20008000814 */
[--C-:B------:R-:W-:Y:S01]  /*3fe0*/  FFMA R54, R54, UR52, -R20.reuse ;  /* 0x0000003436367c23 */ /* 0x100fe20008000814 */
[----:B------:R3:W4:Y:S01]  /*3ff0*/  MUFU.EX2 R27, R26 ;  /* 0x0000001a001b7308 */ /* 0x0007220000000800 */
[----:B--2---:R-:W-:Y:S01]  /*4000*/  @!P4 FMUL R8, R8, R8 ;  /* 0x000000080808c220 */ /* 0x004fe20000400000 */
[----:B------:R-:W-:Y:S01]  /*4010*/  FSETP.GEU.AND P4, PT, R22, -126, PT ;  /* 0xc2fc00001600780b */ /* 0x000fe20003f8e000 */
[----:B------:R-:W-:Y:S01]  /*4020*/  FFMA R55, R55, UR52, -R20 ;  /* 0x0000003437377c23 */ /* 0x000fe20008000814 */
[----:B------:R-:W-:Y:S01]  /*4030*/  @!P2 FMUL R21, R21, 0.5 ;  /* 0x3f0000001515a820 */ /* 0x000fe20000400000 */
[----:B------:R-:W-:Y:S01]  /*4040*/  FMUL R49, R18, UR52 ;  /* 0x0000003412317c20 */ /* 0x000fe20008400000 */
[----:B------:R-:W-:Y:S01]  /*4050*/  FADD R18, R33, R8 ;  /* 0x0000000821127221 */ /* 0x000fe20000000000 */
[----:B------:R-:W-:Y:S01]  /*4060*/  FADD R20, R29, R14 ;  /* 0x0000000e1d147221 */ /* 0x000fe20000000000 */
[----:B------:R-:W2:Y:S01]  /*4070*/  MUFU.EX2 R19, R52 ;  /* 0x0000003400137308 */ /* 0x000ea20000000800 */
[----:B-1----:R-:W-:Y:S01]  /*4080*/  @!P5 FMUL R16, R16, R16 ;  /* 0x000000101010d220 */ /* 0x002fe20000400000 */
[----:B------:R-:W-:Y:S01]  /*4090*/  FSETP.GEU.AND P5, PT, R40, -126, PT ;  /* 0xc2fc00002800780b */ /* 0x000fe20003fae000 */
[----:B---3--:R-:W-:Y:S01]  /*40a0*/  FADD R26, R9, R18 ;  /* 0x00000012091a7221 */ /* 0x008fe20000000000 */
[----:B------:R-:W-:Y:S01]  /*40b0*/  FADD R18, R28, R15 ;  /* 0x0000000f1c127221 */ /* 0x000fe20000000000 */
[----:B------:R-:W-:-:S02]  /*40c0*/  F2FP.BF16.F32.PACK_AB R24, R25, R24 ;  /* 0x000000181918723e */ /* 0x000fc400000010ff */
[----:B------:R-:W-:Y:S01]  /*40d0*/  @!P4 FMUL R22, R22, 0.5 ;  /* 0x3f0000001616c820 */ /* 0x000fe20000400000 */
[----:B------:R1:W3:Y:S01]  /*40e0*/  MUFU.EX2 R30, R21 ;  /* 0x00000015001e7308 */ /* 0x0002e20000000800 */
[----:B----4-:R-:W-:Y:S01]  /*40f0*/  @!P3 FMUL R27, R27, R27 ;  /* 0x0000001b1b1bb220 */ /* 0x010fe20000400000 */
[----:B------:R-:W-:-:S05]  /*4100*/  FSETP.GEU.AND P3, PT, R35, -126, PT ;  /* 0xc2fc00002300780b */ /* 0x000fca0003f6e000 */
[----:B------:R-:W-:Y:S01]  /*4110*/  @!P5 FMUL R40, R40, 0.5 ;  /* 0x3f0000002828d820 */ /* 0x000fe20000400000 */
[----:B------:R4:W5:Y:S01]  /*4120*/  MUFU.EX2 R31, R22 ;  /* 0x00000016001f7308 */ /* 0x0009620000000800 */
[----:B--2---:R-:W-:Y:S01]  /*4130*/  @!P6 FMUL R19, R19, R19 ;  /* 0x000000131313e220 */ /* 0x004fe20000400000 */
[----:B------:R-:W-:-:S03]  /*4140*/  FSETP.GEU.AND P6, PT, R23, -126, PT ;  /* 0xc2fc00001700780b */ /* 0x000fc60003fce000 */
[----:B-1----:R-:W-:Y:S02]  /*4150*/  FADD R21, R36, R19 ;  /* 0x0000001324157221 */ /* 0x002fe40000000000 */
[----:B------:R-:W-:Y:S01]  /*4160*/  @!P3 FMUL R35, R35, 0.5 ;  /* 0x3f0000002323b820 */ /* 0x000fe20000400000 */
[----:B------:R-:W1:Y:S01]  /*4170*/  MUFU.EX2 R40, R40 ;  /* 0x0000002800287308 */ /* 0x000e620000000800 */
[----:B---3--:R-:W-:Y:S01]  /*4180*/  @!P2 FMUL R30, R30, R30 ;  /* 0x0000001e1e1ea220 */ /* 0x008fe20000400000 */
[----:B------:R-:W-:Y:S01]  /*4190*/  FSETP.GEU.AND P2, PT, R38, -126, PT ;  /* 0xc2fc00002600780b */ /* 0x000fe20003f4e000 */
[----:B----4-:R-:W-:Y:S01]  /*41a0*/  FADD R22, R32, R17 ;  /* 0x0000001120167221 */ /* 0x010fe20000000000 */
[----:B------:R-:W-:Y:S02]  /*41b0*/  FADD R18, R18, R21 ;  /* 0x0000001512127221 */ /* 0x000fe40000000000 */
[----:B------:R-:W-:Y:S01]  /*41c0*/  F2FP.BF16.F32.PACK_AB R25, R30, R27 ;  /* 0x0000001b1e19723e */ /* 0x000fe200000010ff */
[----:B------:R-:W-:Y:S01]  /*41d0*/  @!P6 FMUL R23, R23, 0.5 ;  /* 0x3f0000001717e820 */ /* 0x000fe20000400000 */
[----:B------:R-:W2:Y:S01]  /*41e0*/  MUFU.EX2 R35, R35 ;  /* 0x0000002300237308 */ /* 0x000ea20000000800 */
[----:B-----5:R-:W-:Y:S01]  /*41f0*/  @!P4 FMUL R31, R31, R31 ;  /* 0x0000001f1f1fc220 */ /* 0x020fe20000400000 */
[----:B------:R-:W-:Y:S01]  /*4200*/  FSETP.GEU.AND P4, PT, R39, -126, PT ;  /* 0xc2fc00002700780b */ /* 0x000fe20003f8e000 */
[----:B------:R-:W-:-:S04]  /*4210*/  FADD R11, R11, R22 ;  /* 0x000000160b0b7221 */ /* 0x000fc80000000000 */
[----:B------:R-:W-:Y:S01]  /*4220*/  @!P2 FMUL R38, R38, 0.5 ;  /* 0x3f0000002626a820 */ /* 0x000fe20000400000 */
[----:B------:R3:W4:Y:S01]  /*4230*/  MUFU.EX2 R34, R23 ;  /* 0x0000001700227308 */ /* 0x0007220000000800 */
[----:B-1----:R-:W-:Y:S01]  /*4240*/  @!P5 FMUL R40, R40, R40 ;  /* 0x000000282828d220 */ /* 0x002fe20000400000 */
[----:B------:R-:W-:Y:S01]  /*4250*/  FSETP.GEU.AND P5, PT, R43, -126, PT ;  /* 0xc2fc00002b00780b */ /* 0x000fe20003fae000 */
[----:B------:R-:W-:-:S04]  /*4260*/  FADD R11, R11, R18 ;  /* 0x000000120b0b7221 */ /* 0x000fc80000000000 */
[----:B------:R-:W-:Y:S01]  /*4270*/  @!P4 FMUL R39, R39, 0.5 ;  /* 0x3f0000002727c820 */ /* 0x000fe20000400000 */
[----:B------:R-:W1:Y:S01]  /*4280*/  MUFU.EX2 R38, R38 ;  /* 0x0000002600267308 */ /* 0x000e620000000800 */
[----:B--2---:R-:W-:Y:S01]  /*4290*/  @!P3 FMUL R35, R35, R35 ;  /* 0x000000232323b220 */ /* 0x004fe20000400000 */
[----:B------:R-:W-:Y:S01]  /*42a0*/  FSETP.GEU.AND P3, PT, R46, -126, PT ;  /* 0xc2fc00002e00780b */ /* 0x000fe20003f6e000 */
[----:B---3--:R-:W-:-:S04]  /*42b0*/  FADD R23, R37, R16 ;  /* 0x0000001025177221 */ /* 0x008fc80000000000 */
[----:B------:R-:W-:Y:S01]  /*42c0*/  @!P5 FMUL R43, R43, 0.5 ;  /* 0x3f0000002b2bd820 */ /* 0x000fe20000400000 */
[----:B------:R-:W2:Y:S01]  /*42d0*/  MUFU.EX2 R39, R39 ;  /* 0x0000002700277308 */ /* 0x000ea20000000800 */
[----:B----4-:R-:W-:Y:S01]  /*42e0*/  @!P6 FMUL R34, R34, R34 ;  /* 0x000000222222e220 */ /* 0x010fe20000400000 */
[----:B------:R-:W-:Y:S01]  /*42f0*/  FSETP.GEU.AND P6, PT, R42, -126, PT ;  /* 0xc2fc00002a00780b */ /* 0x000fe20003fce000 */
[----:B------:R-:W-:-:S04]  /*4300*/  FADD R23, R20, R23 ;  /* 0x0000001714177221 */ /* 0x000fc80000000000 */
[----:B------:R-:W-:Y:S01]  /*4310*/  @!P3 FMUL R46, R46, 0.5 ;  /* 0x3f0000002e2eb820 */ /* 0x000fe20000400000 */
[----:B------:R-:W3:Y:S01]  /*4320*/  MUFU.EX2 R43, R43 ;  /* 0x0000002b002b7308 */ /* 0x000ee20000000800 */
[----:B-1----:R-:W-:Y:S01]  /*4330*/  @!P2 FMUL R38, R38, R38 ;  /* 0x000000262626a220 */ /* 0x002fe20000400000 */
[----:B------:R-:W-:Y:S01]  /*4340*/  FSETP.GEU.AND P2, PT, R47, -126, PT ;  /* 0xc2fc00002f00780b */ /* 0x000fe20003f4e000 */
[----:B------:R-:W-:-:S04]  /*4350*/  FADD R26, R26, R23 ;  /* 0x000000171a1a7221 */ /* 0x000fc80000000000 */
[----:B------:R-:W-:Y:S01]  /*4360*/  @!P6 FMUL R42, R42, 0.5 ;  /* 0x3f0000002a2ae820 */ /* 0x000fe20000400000 */
[----:B------:R-:W1:Y:S01]  /*4370*/  MUFU.EX2 R46, R46 ;  /* 0x0000002e002e7308 */ /* 0x000e620000000800 */
[----:B--2---:R-:W-:Y:S01]  /*4380*/  @!P4 FMUL R39, R39, R39 ;  /* 0x000000272727c220 */ /* 0x004fe20000400000 */
[----:B------:R-:W-:Y:S01]  /*4390*/  FSETP.GEU.AND P4, PT, R50, -126, PT ;  /* 0xc2fc00003200780b */ /* 0x000fe20003f8e000 */
[----:B------:R-:W-:Y:S01]  /*43a0*/  FADD R26, R11, R26 ;  /* 0x0000001a0b1a7221 */ /* 0x000fe20000000000 */
[----:B------:R-:W-:-:S03]  /*43b0*/  SHF.L.U32 R11, R7, 0x1f, RZ ;  /* 0x0000001f070b7819 */ /* 0x000fc600000006ff */
[----:B------:R-:W-:Y:S01]  /*43c0*/  @!P2 FMUL R47, R47, 0.5 ;  /* 0x3f0000002f2fa820 */ /* 0x000fe20000400000 */
[----:B------:R-:W2:Y:S01]  /*43d0*/  MUFU.EX2 R42, R42 ;  /* 0x0000002a002a7308 */ /* 0x000ea20000000800 */
[----:B---3--:R-:W-:Y:S01]  /*43e0*/  @!P5 FMUL R43, R43, R43 ;  /* 0x0000002b2b2bd220 */ /* 0x008fe20000400000 */
[----:B------:R-:W-:-:S03]  /*43f0*/  FSETP.GEU.AND P5, PT, R54, -126, PT ;  /* 0xc2fc00003600780b */ /* 0x000fc60003fae000 */
[----:B------:R-:W-:Y:S01]  /*4400*/  FADD R21, R30, R43 ;  /* 0x0000002b1e157221 */ /* 0x000fe20000000000 */
[----:B------:R-:W-:Y:S01]  /*4410*/  F2FP.BF16.F32.PACK_AB R30, R37, R36 ;  /* 0x00000024251e723e */ /* 0x000fe200000010ff */
[----:B------:R-:W-:Y:S01]  /*4420*/  @!P4 FMUL R50, R50, 0.5 ;  /* 0x3f0000003232c820 */ /* 0x000fe20000400000 */
[----:B------:R-:W3:Y:S01]  /*4430*/  MUFU.EX2 R47, R47 ;  /* 0x0000002f002f7308 */ /* 0x000ee20000000800 */
[----:B-1----:R-:W-:Y:S01]  /*4440*/  @!P3 FMUL R46, R46, R46 ;  /* 0x0000002e2e2eb220 */ /* 0x002fe20000400000 */
[----:B------:R-:W-:-:S03]  /*4450*/  FSETP.GEU.AND P3, PT, R55, -126, PT ;  /* 0xc2fc00003700780b */ /* 0x000fc60003f6e000 */
[----:B------:R-:W-:Y:S02]  /*4460*/  FADD R22, R31, R46 ;  /* 0x0000002e1f167221 */ /* 0x000fe40000000000 */
[----:B------:R-:W-:Y:S01]  /*4470*/  @!P5 FMUL R54, R54, 0.5 ;  /* 0x3f0000003636d820 */ /* 0x000fe20000400000 */
[----:B------:R1:W4:Y:S01]  /*4480*/  MUFU.EX2 R41, R50 ;  /* 0x0000003200297308 */ /* 0x0003220000000800 */
[----:B--2---:R-:W-:Y:S01]  /*4490*/  @!P6 FMUL R42, R42, R42 ;  /* 0x0000002a2a2ae220 */ /* 0x004fe20000400000 */
[----:B------:R-:W-:-:S03]  /*44a0*/  FSETP.GEU.AND P6, PT, R51, -126, PT ;  /* 0xc2fc00003300780b */ /* 0x000fc60003fce000 */
[----:B------:R-:W-:Y:S01]  /*44b0*/  FADD R20, R27, R42 ;  /* 0x0000002a1b147221 */ /* 0x000fe20000000000 */
[----:B------:R-:W-:Y:S01]  /*44c0*/  F2FP.BF16.F32.PACK_AB R27, R34, R31 ;  /* 0x0000001f221b723e */ /* 0x000fe200000010ff */
[----:B------:R-:W-:Y:S01]  /*44d0*/  @!P3 FMUL R55, R55, 0.5 ;  /* 0x3f0000003737b820 */ /* 0x000fe20000400000 */
[----:B------:R-:W2:Y:S01]  /*44e0*/  MUFU.EX2 R45, R54 ;  /* 0x00000036002d7308 */ /* 0x000ea20000000800 */
[----:B---3--:R-:W-:Y:S01]  /*44f0*/  @!P2 FMUL R47, R47, R47 ;  /* 0x0000002f2f2fa220 */ /* 0x008fe20000400000 */
[----:B------:R-:W-:Y:S02]  /*4500*/  FSETP.GEU.AND P2, PT, R10, -126, PT ;  /* 0xc2fc00000a00780b */ /* 0x000fe40003f4e000 */
[----:B------:R-:W-:Y:S01]  /*4510*/  F2FP.BF16.F32.PACK_AB R31, R39, R38 ;  /* 0x00000026271f723e */ /* 0x000fe200000010ff */
[----:B-1----:R-:W-:Y:S01]  /*4520*/  FADD R50, R34, R47 ;  /* 0x0000002f22327221 */ /* 0x002fe20000000000 */
[----:B------:R-:W-:Y:S01]  /*4530*/  F2FP.BF16.F32.PACK_AB R34, R14, R15 ;  /* 0x0000000f0e22723e */ /* 0x000fe200000010ff */
[----:B------:R-:W-:Y:S01]  /*4540*/  @!P6 FMUL R51, R51, 0.5 ;  /* 0x3f0000003333e820 */ /* 0x000fe20000400000 */
[----:B------:R-:W1:Y:S01]  /*4550*/  MUFU.EX2 R48, R55 ;  /* 0x0000003700307308 */ /* 0x000e620000000800 */
[----:B----4-:R-:W-:Y:S01]  /*4560*/  @!P4 FMUL R41, R41, R41 ;  /* 0x000000292929c220 */ /* 0x010fe20000400000 */
[----:B------:R-:W-:-:S05]  /*4570*/  FSETP.GEU.AND P4, PT, R49, -126, PT ;  /* 0xc2fc00003100780b */ /* 0x000fca0003f8e000 */
[----:B------:R-:W-:Y:S01]  /*4580*/  @!P2 FMUL R10, R10, 0.5 ;  /* 0x3f0000000a0aa820 */ /* 0x000fe20000400000 */
[----:B------:R3:W4:Y:S01]  /*4590*/  MUFU.EX2 R44, R51 ;  /* 0x00000033002c7308 */ /* 0x0007220000000800 */
[----:B--2---:R-:W-:-:S06]  /*45a0*/  @!P5 FMUL R45, R45, R45 ;  /* 0x0000002d2d2dd220 */ /* 0x004fcc0000400000 */
[----:B------:R-:W-:Y:S01]  /*45b0*/  @!P4 FMUL R49, R49, 0.5 ;  /* 0x3f0000003131c820 */ /* 0x000fe20000400000 */
[----:B------:R-:W2:Y:S01]  /*45c0*/  MUFU.EX2 R9, R10 ;  /* 0x0000000a00097308 */ /* 0x000ea20000000800 */
[----:B-1----:R-:W-:Y:S01]  /*45d0*/  @!P3 FMUL R48, R48, R48 ;  /* 0x000000303030b220 */ /* 0x002fe20000400000 */
[----:B---3--:R-:W-:-:S03]  /*45e0*/  FADD R51, R40, R41 ;  /* 0x0000002928337221 */ /* 0x008fc60000000000 */
[----:B------:R-:W-:Y:S01]  /*45f0*/  FADD R53, R39, R48 ;  /* 0x0000003027357221 */ /* 0x000fe20000000000 */
[----:B------:R-:W-:Y:S02]  /*4600*/  FADD R20, R20, R51 ;  /* 0x0000003314147221 */ /* 0x000fe40000000000 */
[----:B------:R1:W3:Y:S01]  /*4610*/  MUFU.EX2 R10, R49 ;  /* 0x00000031000a7308 */ /* 0x0002e20000000800 */
[----:B----4-:R-:W-:Y:S01]  /*4620*/  @!P6 FMUL R44, R44, R44 ;  /* 0x0000002c2c2ce220 */ /* 0x010fe20000400000 */
[----:B------:R-:W-:-:S03]  /*4630*/  FADD R50, R50, R53 ;  /* 0x0000003532327221 */ /* 0x000fc60000000000 */
[----:B------:R-:W-:Y:S01]  /*4640*/  FADD R52, R35, R44 ;  /* 0x0000002c23347221 */ /* 0x000fe20000000000 */
[----:B------:R-:W-:Y:S01]  /*4650*/  F2FP.BF16.F32.PACK_AB R41, R44, R41 ;  /* 0x000000292c29723e */ /* 0x000fe200000010ff */
[----:B-1----:R-:W-:Y:S02]  /*4660*/  FADD R49, R38, R45 ;  /* 0x0000002d26317221 */ /* 0x002fe40000000000 */
[----:B------:R-:W-:Y:S01]  /*4670*/  FADD R21, R21, R52 ;  /* 0x0000003415157221 */ /* 0x000fe20000000000 */
[----:B--2---:R-:W-:Y:S01]  /*4680*/  @!P2 FMUL R9, R9, R9 ;  /* 0x000000090909a220 */ /* 0x004fe20000400000 */
[----:B------:R1:W2:Y:S01]  /*4690*/  SYNCS.PHASECHK.TRANS64.TRYWAIT P2, [UR10+0x23000], R11 ;  /* 0x0230000bff0075a7 */ /* 0x0002a2000804014a */
[----:B------:R-:W-:Y:S01]  /*46a0*/  FADD R49, R22, R49 ;  /* 0x0000003116317221 */ /* 0x000fe20000000000 */
[----:B------:R-:W-:Y:S01]  /*46b0*/  FADD R21, R21, R50 ;  /* 0x0000003215157221 */ /* 0x000fe20000000000 */
[----:B------:R-:W-:Y:S01]  /*46c0*/  FFMA R6, R9, R6, R26 ;  /* 0x0000000609067223 */ /* 0x000fe2000000001a */
[----:B------:R-:W-:Y:S01]  /*46d0*/  F2FP.BF16.F32.PACK_AB R26, R29, R28 ;  /* 0x0000001c1d1a723e */ /* 0x000fe200000010ff */
[----:B------:R-:W-:Y:S01]  /*46e0*/  FADD R20, R20, R49 ;  /* 0x0000003114147221 */ /* 0x000fe20000000000 */
[----:B---3--:R-:W-:Y:S01]  /*46f0*/  @!P4 FMUL R10, R10, R10 ;  /* 0x0000000a0a0ac220 */ /* 0x008fe20000400000 */
[----:B------:R-:W-:Y:S01]  /*4700*/  F2FP.BF16.F32.PACK_AB R28, R33, R32 ;  /* 0x00000020211c723e */ /* 0x000fe200000010ff */
[-C--:B------:R-:W-:Y:S01]  /*4710*/  FMUL R120, R120, R9.reuse ;  /* 0x0000000978787220 */ /* 0x080fe20000400000 */
[----:B------:R-:W-:Y:S01]  /*4720*/  FADD R21, R20, R21 ;  /* 0x0000001514157221 */ /* 0x000fe20000000000 */
[----:B------:R-:W-:Y:S01]  /*4730*/  F2FP.BF16.F32.PACK_AB R29, R35, R40 ;  /* 0x00000028231d723e */ /* 0x000fe200000010ff */
[----:B------:R-:W-:Y:S01]  /*4740*/  FMUL R121, R121, R9 ;  /* 0x0000000979797220 */ /* 0x000fe20000400000 */
[----:B------:R-:W-:Y:S01]  /*4750*/  F2FP.BF16.F32.PACK_AB R33, R43, R42 ;  /* 0x0000002a2b21723e */ /* 0x000fe200000010ff */
[----:B------:R-:W-:Y:S01]  /*4760*/  FFMA R5, R10, R5, R21 ;  /* 0x000000050a057223 */ /* 0x000fe20000000015 */
[-C--:B------:R-:W-:Y:S01]  /*4770*/  FMUL R124, R124, R9.reuse ;  /* 0x000000097c7c7220 */ /* 0x080fe20000400000 */
        /* <DEDUP_REMOVED lines=36> */
[----:B------:R-:W-:Y:S01]  /*49c0*/  FMUL R69, R69, R9 ;  /* 0x0000000945457220 */ /* 0x000fe20000400000 */
        /* <DEDUP_REMOVED lines=40> */
[----:B------:R-:W-:-:S02]  /*4c50*/  F2FP.BF16.F32.PACK_AB R32, R12, R13 ;  /* 0x0000000d0c20723e */ /* 0x000fc400000010ff */
[----:B------:R-:W-:Y:S02]  /*4c60*/  F2FP.BF16.F32.PACK_AB R35, R47, R46 ;  /* 0x0000002e2f23723e */ /* 0x000fe400000010ff */
[----:B------:R-:W-:Y:S02]  /*4c70*/  F2FP.BF16.F32.PACK_AB R40, R8, R17 ;  /* 0x000000110828723e */ /* 0x000fe400000010ff */
[----:B------:R-:W-:Y:S01]  /*4c80*/  F2FP.BF16.F32.PACK_AB R42, R16, R19 ;  /* 0x00000013102a723e */ /* 0x000fe200000010ff */
[----:B-12---:R-:W-:Y:S06]  /*4c90*/  @!P0 BRA `(.L_x_27) ;  /* 0x0000000000048947 */ /* 0x006fec0003800000 */
[----:B------:R-:W-:Y:S01]  /*4ca0*/  BPT.TRAP 0x1 ;  /* 0x000000040000795c */ /* 0x000fe20000300000 */
.L_x_27:
[----:B------:R-:W-:Y:S05]  /*4cb0*/  @P2 BRA `(.L_x_28) ;  /* 0x0000000000082947 */ /* 0x000fea0003800000 */
[----:B------:R-:W1:Y:S02]  /*4cc0*/  SYNCS.PHASECHK.TRANS64.TRYWAIT P2, [UR10+0x23000], R11 ;  /* 0x0230000bff0075a7 */ /* 0x000e64000804014a */
[----:B-1----:R-:W-:Y:S05]  /*4cd0*/  @!P2 BRA `(.L_x_29) ;  /* 0x0000006800f0a947 */ /* 0x002fea0003800000 */
.L_x_28:
[----:B------:R-:W-:Y:S01]  /*4ce0*/  UIMAD UR10, UR4, 0x500, UR5 ;  /* 0x00000500040a78a4 */ /* 0x000fe2000f8e0205 */
[----:B------:R-:W-:Y:S01]  /*4cf0*/  WARPGROUP.ARRIVE ;  /* 0x00000000000079c5 */ /* 0x000fe20000000000 */
[----:B------:R-:W-:Y:S01]  /*4d00*/  UMOV UR11, 0x80000020 ;  /* 0x80000020000b7882 */ /* 0x000fe20000000000 */
[----:B------:R-:W-:Y:S01]  /*4d10*/  UMOV UR15, 0x80000020 ;  /* 0x80000020000f7882 */ /* 0x000fe20000000000 */
[----:B------:R-:W-:Y:S01]  /*4d20*/  UIADD3 UR14, UR10, 0x100, URZ ;  /* 0x000001000a0e7890 */ /* 0x000fe2000fffe03f */
[----:B------:R-:W-:Y:S01]  /*4d30*/  F2FP.BF16.F32.PACK_AB R43, R48, R45 ;  /* 0x0000002d302b723e */ /* 0x000fe200000010ff */
[----:B------:R-:W-:Y:S01]  /*4d40*/  UIADD3 UR18, UR10, 0x200, URZ ;  /* 0x000002000a127890 */ /* 0x000fe2000fffe03f */
[----:B------:R-:W-:Y:S02]  /*4d50*/  UMOV UR19, 0x80000020 ;  /* 0x8000002000137882 */ /* 0x000fe40000000000 */
[----:B------:R-:W-:Y:S01]  /*4d60*/  HGMMA.64x32x16.F32.BF16 R120, R24, gdesc[UR8].tnspB, R120, gsb0 ;  /* 0x4060000818787df0 */ /* 0x000fe20008001878 */
[----:B------:R-:W-:Y:S01]  /*4d70*/  UIADD3 UR22, UR10, 0x300, URZ ;  /* 0x000003000a167890 */ /* 0x000fe2000fffe03f */
[----:B------:R-:W-:Y:S01]  /*4d80*/  UMOV UR23, 0x80000020 ;  /* 0x8000002000177882 */ /* 0x000fe20000000000 */
[----:B------:R-:W-:Y:S01]  /*4d90*/  UIADD3 UR26, UR10, 0x400, URZ ;  /* 0x000004000a1a7890 */ /* 0x000fe2000fffe03f */
[----:B------:R-:W-:Y:S01]  /*4da0*/  UMOV UR27, 0x80000020 ;  /* 0x80000020001b7882 */ /* 0x000fe20000000000 */
[----:B------:R-:W-:Y:S01]  /*4db0*/  UMOV UR11, 0x80000020 ;  /* 0x80000020000b7882 */ /* 0x000fe20000000000 */
[----:B------:R-:W-:-:S02]  /*4dc0*/  WARPGROUP.DEPBAR.LE gsb0, 0x0 ;  /* 0x00008000000079c5 */ /* 0x000fc40000010000 */
        /* <DEDUP_REMOVED lines=69> */
[----:B------:R-:W-:Y:S01]  /*5220*/  UIADD3 UR10, UR10, 0x4c0, URZ ;  /* 0x000004c00a0a7890 */ /* 0x000fe2000fffe03f */
        /* <DEDUP_REMOVED lines=18> */
.L_x_30:
[----:B------:R-:W-:-:S04]  /*5350*/  ULEA UR10, UR39, UR36, 0x3 ;  /* 0x00000024270a7291 */ /* 0x000fc8000f8e183f */
[----:B------:R-:W-:-:S04]  /*5360*/  UIADD3 UR10, UR10, 0x23028, URZ ;  /* 0x000230280a0a7890 */ /* 0x000fc8000fffe03f */
[----:B------:R-:W-:-:S09]  /*5370*/  UPRMT UR10, URZ, 0x654, UR10 ;  /* 0x000006543f0a7896 */ /* 0x000fd2000800000a */
[----:B------:R-:W-:Y:S01]  /*5380*/  SYNCS.ARRIVE.TRANS64.RED.A1T0 RZ, [UR10], RZ ;  /* 0x000000ffffff79a7 */ /* 0x000fe2000810040a */
[----:B------:R-:W-:Y:S05]  /*5390*/  @P1 BRA `(.L_x_31) ;  /* 0x0000000000041947 */ /* 0x000fea0003800000 */
[----:B------:R-:W-:Y:S01]  /*53a0*/  BPT.TRAP 0x1 ;  /* 0x000000040000795c */ /* 0x000fe20000300000 */
.L_x_31:
[----:B------:R-:W-:-:S04]  /*53b0*/  UIADD3 UR39, UR39, 0x1, URZ ;  /* 0x0000000127277890 */ /* 0x000fc8000fffe03f */
[----:B------:R-:W-:-:S04]  /*53c0*/  UISETP.NE.AND UP0, UPT, UR39, 0x5, UPT ;  /* 0x000000052700788c */ /* 0x000fc8000bf05270 */
[----:B------:R-:W-:Y:S01]  /*53d0*/  USEL UR39, UR39, URZ, UP0 ;  /* 0x0000003f27277287 */ /* 0x000fe20008000000 */
[----:B------:R-:W-:Y:S11]  /*53e0*/  @!P0 BRA `(.L_x_32) ;  /* 0x0000000000048947 */ /* 0x000ff60003800000 */
[----:B------:R-:W-:Y:S01]  /*53f0*/  BPT.TRAP 0x1 ;  /* 0x000000040000795c */ /* 0x000fe20000300000 */
.L_x_32:
[----:B------:R-:W-:-:S04]  /*5400*/  ULEA UR10, UR39, UR36, 0x3 ;  /* 0x00000024270a7291 */ /* 0x000fc8000f8e183f */
[----:B------:R-:W-:-:S04]  /*5410*/  UIADD3 UR10, UR10, 0x23028, URZ ;  /* 0x000230280a0a7890 */ /* 0x000fc8000fffe03f */
[----:B------:R-:W-:-:S09]  /*5420*/  UPRMT UR10, URZ, 0x654, UR10 ;  /* 0x000006543f0a7896 */ /* 0x000fd2000800000a */
[----:B------:R-:W-:Y:S01]  /*5430*/  SYNCS.ARRIVE.TRANS64.RED.A1T0 RZ, [UR10], RZ ;  /* 0x000000ffffff79a7 */ /* 0x000fe2000810040a */
[----:B------:R-:W-:Y:S05]  /*5440*/  @P1 BRA `(.L_x_33) ;  /* 0x0000000000041947 */ /* 0x000fea0003800000 */
[----:B------:R-:W-:Y:S01]  /*5450*/  BPT.TRAP 0x1 ;  /* 0x000000040000795c */ /* 0x000fe20000300000 */
.L_x_33:
[----:B------:R-:W-:Y:S01]  /*5460*/  UIADD3 UR4, UR4, 0x1, URZ ;  /* 0x0000000104047890 */ /* 0x000fe2000fffe03f */
[C---:B------:R-:W-:Y:S01]  /*5470*/  ISETP.GT.AND P2, PT, R2.reuse, 0x2, PT ;  /* 0x000000020200780c */ /* 0x040fe20003f44270 */
[----:B------:R-:W-:Y:S01]  /*5480*/  UIADD3 UR39, UR39, 0x1, URZ ;  /* 0x0000000127277890 */ /* 0x000fe2000fffe03f */
[----:B------:R-:W-:Y:S01]  /*5490*/  IADD3 R2, R2, -0x1, RZ ;  /* 0xffffffff02027810 */ /* 0x000fe20007ffe0ff */
[----:B------:R-:W-:Y:S01]  /*54a0*/  UISETP.NE.AND UP2, UPT, UR4, 0x5, UPT ;  /* 0x000000050400788c */ /* 0x000fe2000bf45270 */
[----:B------:R-:W-:Y:S01]  /*54b0*/  IADD3 R0, R0, 0x40, RZ ;  /* 0x0000004000007810 */ /* 0x000fe20007ffe0ff */
[----:B------:R-:W-:Y:S01]  /*54c0*/  UISETP.NE.AND UP0, UPT, UR39, 0x5, UPT ;  /* 0x000000052700788c */ /* 0x000fe2000bf05270 */
[----:B------:R-:W-:Y:S01]  /*54d0*/  MOV R9, R4 ;  /* 0x0000000400097202 */ /* 0x000fe20000000f00 */
[----:B------:R-:W-:Y:S01]  /*54e0*/  USEL UR10, URZ, 0x1, UP2 ;  /* 0x000000013f0a7887 */ /* 0x000fe20009000000 */
[----:B-1----:R-:W-:Y:S01]  /*54f0*/  MOV R11, R3 ;  /* 0x00000003000b7202 */ /* 0x002fe20000000f00 */
[----:B------:R-:W-:-:S02]  /*5500*/  USEL UR39, UR39, URZ, UP0 ;  /* 0x0000003f27277287 */ /* 0x000fc40008000000 */
[----:B------:R-:W-:Y:S02]  /*5510*/  USEL UR4, UR4, URZ, UP2 ;  /* 0x0000003f04047287 */ /* 0x000fe40009000000 */
[----:B------:R-:W-:Y:S01]  /*5520*/  LOP3.LUT R7, R7, UR10, RZ, 0x3c, !PT ;  /* 0x0000000a07077c12 */ /* 0x000fe2000f8e3cff */
[----:B------:R-:W-:Y:S09]  /*5530*/  @P2 BRA `(.L_x_34) ;  /* 0xffffffdc00642947 */ /* 0x000ff2000383ffff */
.L_x_23:
[----:B------:R-:W-:-:S13]  /*5540*/  ISETP.GE.AND P2, PT, R2, 0x1, PT ;  /* 0x000000010200780c */ /* 0x000fda0003f46270 */
[----:B------:R-:W-:Y:S05]  /*5550*/  @!P2 BRA `(.L_x_35) ;  /* 0x0000002400aca947 */ /* 0x000fea0003800000 */
[----:B------:R-:W-:Y:S01]  /*5560*/  MOV R8, R4 ;  /* 0x0000000400087202 */ /* 0x000fe20000000f00 */
[----:B------:R-:W-:Y:S01]  /*5570*/  ULDC UR52, c[0x0][0x604] ;  /* 0x0001810000347ab9 */ /* 0x000fe20000000800 */
[----:B------:R-:W-:Y:S01]  /*5580*/  MOV R9, R3 ;  /* 0x0000000300097202 */ /* 0x000fe20000000f00 */
[----:B------:R-:W-:-:S06]  /*5590*/  ULDC UR53, c[0x0][0x28c] ;  /* 0x0000a30000357ab9 */ /* 0x000fcc0000000800 */
.L_x_46:
[----:B------:R-:W-:Y:S05]  /*55a0*/  @!P0 BRA `(.L_x_36) ;  /* 0x0000000000048947 */ /* 0x000fea0003800000 */
[----:B------:R-:W-:Y:S01]  /*55b0*/  BPT.TRAP 0x1 ;  /* 0x000000040000795c */ /* 0x000fe20000300000 */
.L_x_36:
[----:B------:R-:W-:Y:S01]  /*55c0*/  ULEA UR10, UR4, UR36, 0x3 ;  /* 0x00000024040a7291 */ /* 0x000fe2000f8e183f */
[----:B------:R-:W-:-:S08]  /*55d0*/  SHF.L.U32 R3, R7, 0x1f, RZ ;  /* 0x0000001f07037819 */ /* 0x000fd000000006ff */
[----:B------:R-:W1:Y:S02]  /*55e0*/  SYNCS.PHASECHK.TRANS64.TRYWAIT P2, [UR10+0x23000], R3 ;  /* 0x02300003ff0075a7 */ /* 0x000e64000804014a */
[----:B-1----:R-:W-:Y:S05]  /*55f0*/  @!P2 BRA `(.L_x_37) ;  /* 0x0000006000c0a947 */ /* 0x002fea0003800000 */
.L_x_112:
        /* <DEDUP_REMOVED lines=57> */
.L_x_38:
[C---:B-1----:R-:W-:Y:S01]  /*5990*/  IADD3 R3, R0.reuse, 0x1, RZ ;  /* 0x0000000100037810 */ /* 0x042fe20007ffe0ff */
[----:B------:R-:W-:Y:S01]  /*59a0*/  ULEA UR10, UR4, UR36, 0x3 ;  /* 0x00000024040a7291 */ /* 0x000fe2000f8e183f */
[C---:B------:R-:W-:Y:S02]  /*59b0*/  IADD3 R4, R0.reuse, 0x8, RZ ;  /* 0x0000000800047810 */ /* 0x040fe40007ffe0ff */
[----:B------:R-:W-:Y:S02]  /*59c0*/  ISETP.GE.AND P6, PT, R3, UR53, PT ;  /* 0x0000003503007c0c */ /* 0x000fe4000bfc6270 */
[C---:B------:R-:W-:Y:S02]  /*59d0*/  IADD3 R3, R0.reuse, 0x10, RZ ;  /* 0x0000001000037810 */ /* 0x040fe40007ffe0ff */
[----:B------:R-:W-:Y:S02]  /*59e0*/  ISETP.GE.AND P5, PT, R0, UR53, PT ;  /* 0x0000003500007c0c */ /* 0x000fe4000bfa6270 */
[----:B------:R-:W-:-:S02]  /*59f0*/  ISETP.GE.AND P4, PT, R3, UR53, PT ;  /* 0x0000003503007c0c */ /* 0x000fc4000bf86270 */
[----:B------:R-:W-:Y:S02]  /*5a00*/  ISETP.GE.AND P3, PT, R4, UR53, PT ;  /* 0x0000003504007c0c */ /* 0x000fe4000bf66270 */
[C---:B------:R-:W-:Y:S02]  /*5a10*/  IADD3 R3, R0.reuse, 0x11, RZ ;  /* 0x0000001100037810 */ /* 0x040fe40007ffe0ff */
[----:B------:R-:W-:Y:S02]  /*5a20*/  IADD3 R4, R0, 0x18, RZ ;  /* 0x0000001800047810 */ /* 0x000fe40007ffe0ff */
[----:B------:R-:W-:Y:S02]  /*5a30*/  FSEL R26, R26, -INF , !P5 ;  /* 0xff8000001a1a7808 */ /* 0x000fe40006800000 */
[----:B------:R-:W-:Y:S02]  /*5a40*/  FSEL R11, R24, -INF , !P5 ;  /* 0xff800000180b7808 */ /* 0x000fe40006800000 */
[----:B------:R-:W-:-:S02]  /*5a50*/  ISETP.GE.AND P5, PT, R3, UR53, PT ;  /* 0x0000003503007c0c */ /* 0x000fc4000bfa6270 */
[----:B------:R-:W-:Y:S02]  /*5a60*/  FSEL R25, R25, -INF , !P6 ;  /* 0xff80000019197808 */ /* 0x000fe40007000000 */
[----:B------:R-:W-:Y:S02]  /*5a70*/  FSEL R27, R27, -INF , !P6 ;  /* 0xff8000001b1b7808 */ /* 0x000fe40007000000 */
[----:B------:R-:W-:Y:S02]  /*5a80*/  ISETP.GE.AND P6, PT, R4, UR53, PT ;  /* 0x0000003504007c0c */ /* 0x000fe4000bfc6270 */
[C---:B------:R-:W-:Y:S02]  /*5a90*/  IADD3 R3, R0.reuse, 0x19, RZ ;  /* 0x0000001900037810 */ /* 0x040fe40007ffe0ff */
[----:B------:R-:W-:Y:S02]  /*5aa0*/  IADD3 R10, R0, 0x9, RZ ;  /* 0x00000009000a7810 */ /* 0x000fe40007ffe0ff */
[----:B------:R-:W-:-:S02]  /*5ab0*/  FMNMX R4, R26, R9, !PT ;  /* 0x000000091a047209 */ /* 0x000fc40007800000 */
[----:B------:R-:W-:Y:S02]  /*5ac0*/  FSEL R28, R28, -INF , !P3 ;  /* 0xff8000001c1c7808 */ /* 0x000fe40005800000 */
[----:B------:R-:W-:Y:S02]  /*5ad0*/  FSEL R30, R30, -INF , !P3 ;  /* 0xff8000001e1e7808 */ /* 0x000fe40005800000 */
[----:B------:R-:W-:Y:S02]  /*5ae0*/  ISETP.GE.AND P3, PT, R3, UR53, PT ;  /* 0x0000003503007c0c */ /* 0x000fe4000bf66270 */
[----:B------:R-:W-:Y:S02]  /*5af0*/  ISETP.GE.AND P2, PT, R10, UR53, PT ;  /* 0x000000350a007c0c */ /* 0x000fe4000bf46270 */
[----:B------:R-:W-:Y:S02]  /*5b00*/  FMNMX R3, R27, R4, !PT ;  /* 0x000000041b037209 */ /* 0x000fe40007800000 */
[----:B------:R-:W-:-:S02]  /*5b10*/  FSEL R31, R31, -INF , !P2 ;  /* 0xff8000001f1f7808 */ /* 0x000fc40005000000 */
[----:B------:R-:W-:Y:S02]  /*5b20*/  FMNMX R4, R30, R3, !PT ;  /* 0x000000031e047209 */ /* 0x000fe40007800000 */
[----:B------:R-:W-:Y:S02]  /*5b30*/  FSEL R34, R34, -INF , !P4 ;  /* 0xff80000022227808 */ /* 0x000fe40006000000 */
[----:B------:R-:W-:Y:S02]  /*5b40*/  FMNMX R3, R31, R4, !PT ;  /* 0x000000041f037209 */ /* 0x000fe40007800000 */
[----:B------:R-:W-:Y:S02]  /*5b50*/  FSEL R35, R35, -INF , !P5 ;  /* 0xff80000023237808 */ /* 0x000fe40006800000 */
[----:B------:R-:W-:Y:S02]  /*5b60*/  FMNMX R4, R34, R3, !PT ;  /* 0x0000000322047209 */ /* 0x000fe40007800000 */
[----:B------:R-:W-:-:S02]  /*5b70*/  IADD3 R10, R0, 0x20, RZ ;  /* 0x00000020000a7810 */ /* 0x000fc40007ffe0ff */
[----:B------:R-:W-:Y:S02]  /*5b80*/  FSEL R38, R38, -INF , !P6 ;  /* 0xff80000026267808 */ /* 0x000fe40007000000 */
[----:B------:R-:W-:Y:S02]  /*5b90*/  FMNMX R3, R35, R4, !PT ;  /* 0x0000000423037209 */ /* 0x000fe40007800000 */
[----:B------:R-:W-:Y:S02]  /*5ba0*/  FSEL R29, R29, -INF , !P2 ;  /* 0xff8000001d1d7808 */ /* 0x000fe40005000000 */
[----:B------:R-:W-:Y:S02]  /*5bb0*/  ISETP.GE.AND P2, PT, R10, UR53, PT ;  /* 0x000000350a007c0c */ /* 0x000fe4000bf46270 */
[----:B------:R-:W-:Y:S02]  /*5bc0*/  IADD3 R10, R0, 0x21, RZ ;  /* 0x00000021000a7810 */ /* 0x000fe40007ffe0ff */
[----:B------:R-:W-:-:S02]  /*5bd0*/  FSEL R39, R39, -INF , !P3 ;  /* 0xff80000027277808 */ /* 0x000fc40005800000 */
[----:B------:R-:W-:Y:S02]  /*5be0*/  FMNMX R4, R38, R3, !PT ;  /* 0x0000000326047209 */ /* 0x000fe40007800000 */
[----:B------:R-:W-:Y:S02]  /*5bf0*/  FSEL R33, R33, -INF , !P5 ;  /* 0xff80000021217808 */ /* 0x000fe40006800000 */
[----:B------:R-:W-:Y:S02]  /*5c00*/  ISETP.GE.AND P5, PT, R10, UR53, PT ;  /* 0x000000350a007c0c */ /* 0x000fe4000bfa6270 */
[C---:B------:R-:W-:Y:S02]  /*5c10*/  IADD3 R12, R0.reuse, 0x28, RZ ;  /* 0x00000028000c7810 */ /* 0x040fe40007ffe0ff */
[----:B------:R-:W-:Y:S02]  /*5c20*/  IADD3 R10, R0, 0x29, RZ ;  /* 0x00000029000a7810 */ /* 0x000fe40007ffe0ff */
[----:B------:R-:W-:-:S02]  /*5c30*/  FSEL R42, R42, -INF , !P2 ;  /* 0xff8000002a2a7808 */ /* 0x000fc40005000000 */
[----:B------:R-:W-:Y:S02]  /*5c40*/  FMNMX R3, R39, R4, !PT ;  /* 0x0000000427037209 */ /* 0x000fe40007800000 */
[----:B------:R-:W-:Y:S02]  /*5c50*/  FSEL R32, R32, -INF , !P4 ;  /* 0xff80000020207808 */ /* 0x000fe40006000000 */
[----:B------:R-:W-:Y:S02]  /*5c60*/  FSEL R36, R36, -INF , !P6 ;  /* 0xff80000024247808 */ /* 0x000fe40007000000 */
[----:B------:R-:W-:Y:S02]  /*5c70*/  ISETP.GE.AND P4, PT, R12, UR53, PT ;  /* 0x000000350c007c0c */ /* 0x000fe4000bf86270 */
[----:B------:R-:W-:Y:S02]  /*5c80*/  ISETP.GE.AND P6, PT, R10, UR53, PT ;  /* 0x000000350a007c0c */ /* 0x000fe4000bfc6270 */
[----:B------:R-:W-:-:S02]  /*5c90*/  FSEL R43, R43, -INF , !P5 ;  /* 0xff8000002b2b7808 */ /* 0x000fc40006800000 */
[----:B------:R-:W-:Y:S02]  /*5ca0*/  FMNMX R4, R42, R3, !PT ;  /* 0x000000032a047209 */ /* 0x000fe40007800000 */
[----:B------:R-:W-:Y:S02]  /*5cb0*/  IADD3 R10, R0, 0x30, RZ ;  /* 0x00000030000a7810 */ /* 0x000fe40007ffe0ff */
[----:B------:R-:W-:Y:S02]  /*5cc0*/  FSEL R37, R37, -INF , !P3 ;  /* 0xff80000025257808 */ /* 0x000fe40005800000 */
[----:B------:R-:W-:Y:S02]  /*5cd0*/  FSEL R46, R46, -INF , !P4 ;  /* 0xff8000002e2e7808 */ /* 0x000fe40006000000 */
[----:B------:R-:W-:Y:S02]  /*5ce0*/  FMNMX R3, R43, R4, !PT ;  /* 0x000000042b037209 */ /* 0x000fe40007800000 */
[----:B------:R-:W-:-:S02]  /*5cf0*/  ISETP.GE.AND P3, PT, R10, UR53, PT ;  /* 0x000000350a007c0c */ /* 0x000fc4000bf66270 */
[----:B------:R-:W-:Y:S02]  /*5d00*/  IADD3 R10, R0, 0x31, RZ ;  /* 0x00000031000a7810 */ /* 0x000fe40007ffe0ff */
[----:B------:R-:W-:Y:S02]  /*5d10*/  FSEL R47, R47, -INF , !P6 ;  /* 0xff8000002f2f7808 */ /* 0x000fe40007000000 */
[----:B------:R-:W-:Y:S02]  /*5d20*/  FMNMX R4, R46, R3, !PT ;  /* 0x000000032e047209 */ /* 0x000fe40007800000 */
[----:B------:R-:W-:Y:S02]  /*5d30*/  FSEL R40, R40, -INF , !P2 ;  /* 0xff80000028287808 */ /* 0x000fe40005000000 */
[----:B------:R-:W-:Y:S02]  /*5d40*/  ISETP.GE.AND P2, PT, R10, UR53, PT ;  /* 0x000000350a007c0c */ /* 0x000fe4000bf46270 */
        /* <DEDUP_REMOVED lines=10> */
[----:B------:R-:W-:Y:S02]  /*5df0*/  FSEL R54, R54, -INF , !P5 ;  /* 0xff80000036367808 */ /* 0x000fe40006800000 */
[----:B------:R-:W-:Y:S02]  /*5e00*/  FMNMX R3, R51, R4, !PT ;  /* 0x0000000433037209 */ /* 0x000fe40007800000 */
[----:B------:R-:W-:-:S02]  /*5e10*/  FSEL R55, R55, -INF , !P4 ;  /* 0xff80000037377808 */ /* 0x000fc40006000000 */
[----:B------:R-:W-:Y:S02]  /*5e20*/  FMNMX R4, R54, R3, !PT ;  /* 0x0000000336047209 */ /* 0x000fe40007800000 */
[----:B------:R-:W-:Y:S02]  /*5e30*/  P2R R13, PR, RZ, 0x2 ;  /* 0x00000002ff0d7803 */ /* 0x000fe40000000000 */
[----:B------:R-:W-:Y:S02]  /*5e40*/  FMNMX R10, R55, R4, !PT ;  /* 0x00000004370a7209 */ /* 0x000fe40007800000 */
[----:B------:R-:W-:Y:S02]  /*5e50*/  FMNMX R4, R11, R8, !PT ;  /* 0x000000080b047209 */ /* 0x000fe40007800000 */
[----:B------:R-:W-:Y:S01]  /*5e60*/  FSEL R45, R45, -INF , !P6 ;  /* 0xff8000002d2d7808 */ /* 0x000fe20007000000 */
[----:B------:R-:W1:Y:S01]  /*5e70*/  SHFL.BFLY PT, R3, R10, 0x1, 0x1f ;  /* 0x0c201f000a037f89 */ /* 0x000e6200000e0000 */
[----:B------:R-:W-:-:S02]  /*5e80*/  FSEL R48, R48, -INF , !P3 ;  /* 0xff80000030307808 */ /* 0x000fc40005800000 */
[----:B------:R-:W-:Y:S02]  /*5e90*/  FSEL R49, R49, -INF , !P2 ;  /* 0xff80000031317808 */ /* 0x000fe40005000000 */
[----:B------:R-:W-:Y:S02]  /*5ea0*/  FSEL R52, R52, -INF , !P5 ;  /* 0xff80000034347808 */ /* 0x000fe40006800000 */
[----:B------:R-:W-:Y:S02]  /*5eb0*/  FSEL R53, R53, -INF , !P4 ;  /* 0xff80000035357808 */ /* 0x000fe40006000000 */
[----:B-1----:R-:W-:-:S05]  /*5ec0*/  FMNMX R12, R10, R3, !PT ;  /* 0x000000030a0c7209 */ /* 0x002fca0007800000 */
[----:B------:R-:W1:Y:S02]  /*5ed0*/  SHFL.BFLY PT, R3, R12, 0x2, 0x1f ;  /* 0x0c401f000c037f89 */ /* 0x000e6400000e0000 */
[----:B-1----:R-:W-:-:S04]  /*5ee0*/  FMNMX R3, R12, R3, !PT ;  /* 0x000000030c037209 */ /* 0x002fc80007800000 */
[----:B------:R-:W-:-:S04]  /*5ef0*/  FSETP.NEU.AND P1, PT, R3, -INF , PT ;  /* 0xff8000000300780b */ /* 0x000fc80003f2d000 */
[----:B------:R-:W-:Y:S02]  /*5f00*/  FSEL R16, R3, RZ, P1 ;  /* 0x000000ff03107208 */ /* 0x000fe40000800000 */
[----:B------:R-:W-:Y:S02]  /*5f10*/  ISETP.NE.AND P1, PT, R13, RZ, PT ;  /* 0x000000ff0d00720c */ /* 0x000fe40003f25270 */
[----:B------:R-:W-:Y:S01]  /*5f20*/  FMNMX R13, R25, R4, !PT ;  /* 0x00000004190d7209 */ /* 0x000fe20007800000 */
[C---:B------:R-:W-:Y:S01]  /*5f30*/  FMUL R10, R16.reuse, UR52 ;  /* 0x00000034100a7c20 */ /* 0x040fe20008400000 */
[----:B------:R-:W-:Y:S02]  /*5f40*/  FADD R16, -R16, R9 ;  /* 0x0000000910107221 */ /* 0x000fe40000000100 */
[----:B------:R-:W-:Y:S01]  /*5f50*/  FMNMX R4, R28, R13, !PT ;  /* 0x0000000d1c047209 */ /* 0x000fe20007800000 */
[--C-:B------:R-:W-:Y:S01]  /*5f60*/  FFMA R26, R26, UR52, -R10.reuse ;  /* 0x000000341a1a7c23 */ /* 0x100fe2000800080a */
[--C-:B------:R-:W-:Y:S01]  /*5f70*/  FFMA R27, R27, UR52, -R10.reuse ;  /* 0x000000341b1b7c23 */ /* 0x100fe2000800080a */
        /* <DEDUP_REMOVED lines=12> */
[----:B------:R-:W-:Y:S01]  /*6040*/  FFMA R18, R39, UR52, -R10 ;  /* 0x0000003427127c23 */ /* 0x000fe2000800080a */
[----:B------:R-:W-:Y:S01]  /*6050*/  FMNMX R4, R36, R13, !PT ;  /* 0x0000000d24047209 */ /* 0x000fe20007800000 */
[----:B------:R-:W-:Y:S01]  /*6060*/  FMUL R16, R16, UR52 ;  /* 0x0000003410107c20 */ /* 0x000fe20008400000 */
[----:B------:R-:W-:Y:S01]  /*6070*/  FSETP.GEU.AND P4, PT, R14, -126, PT ;  /* 0xc2fc00000e00780b */ /* 0x000fe20003f8e000 */
[----:B------:R-:W-:Y:S01]  /*6080*/  @!P6 FMUL R26, R26, 0.5 ;  /* 0x3f0000001a1ae820 */ /* 0x000fe20000400000 */
[----:B------:R-:W-:-:S02]  /*6090*/  FMNMX R13, R37, R4, !PT ;  /* 0x00000004250d7209 */ /* 0x000fc40007800000 */
[----:B------:R-:W-:Y:S01]  /*60a0*/  FSETP.GEU.AND P2, PT, R30, -126, PT ;  /* 0xc2fc00001e00780b */ /* 0x000fe20003f4e000 */
[----:B------:R-:W-:Y:S01]  /*60b0*/  @!P3 FMUL R27, R27, 0.5 ;  /* 0x3f0000001b1bb820 */ /* 0x000fe20000400000 */
[----:B------:R-:W-:Y:S01]  /*60c0*/  FMNMX R4, R40, R13, !PT ;  /* 0x0000000d28047209 */ /* 0x000fe20007800000 */
[----:B------:R-:W1:Y:S02]  /*60d0*/  MUFU.EX2 R136, R26 ;  /* 0x0000001a00887308 */ /* 0x000e640000000800 */
[----:B------:R-:W-:Y:S01]  /*60e0*/  @!P5 FMUL R12, R12, 0.5 ;  /* 0x3f0000000c0cd820 */ /* 0x000fe20000400000 */
[----:B------:R-:W-:-:S03]  /*60f0*/  FMNMX R13, R41, R4, !PT ;  /* 0x00000004290d7209 */ /* 0x000fc60007800000 */
[----:B------:R-:W-:Y:S01]  /*6100*/  @!P4 FMUL R14, R14, 0.5 ;  /* 0x3f0000000e0ec820 */ /* 0x000fe20000400000 */
[----:B------:R-:W-:Y:S01]  /*6110*/  FMNMX R4, R44, R13, !PT ;  /* 0x0000000d2c047209 */ /* 0x000fe20007800000 */
[----:B------:R-:W2:Y:S02]  /*6120*/  MUFU.EX2 R31, R27 ;  /* 0x0000001b001f7308 */ /* 0x000ea40000000800 */
[----:B------:R-:W-:Y:S01]  /*6130*/  @!P2 FMUL R30, R30, 0.5 ;  /* 0x3f0000001e1ea820 */ /* 0x000fe20000400000 */
[----:B------:R-:W-:-:S04]  /*6140*/  FMNMX R13, R45, R4, !PT ;  /* 0x000000042d0d7209 */ /* 0x000fc80007800000 */
[----:B------:R-:W-:Y:S01]  /*6150*/  FMNMX R4, R48, R13, !PT ;  /* 0x0000000d30047209 */ /* 0x000fe20007800000 */
[----:B------:R3:W4:Y:S01]  /*6160*/  MUFU.EX2 R35, R12 ;  /* 0x0000000c00237308 */ /* 0x0007220000000800 */
[----:B-1----:R-:W-:Y:S01]  /*6170*/  @!P6 FMUL R136, R136, R136 ;  /* 0x000000888888e220 */ /* 0x002fe20000400000 */
[----:B------:R-:W-:Y:S02]  /*6180*/  FSETP.GEU.AND P6, PT, R15, -126, PT ;  /* 0xc2fc00000f00780b */ /* 0x000fe40003fce000 */
[----:B------:R-:W-:-:S04]  /*6190*/  FMNMX R13, R49, R4, !PT ;  /* 0x00000004310d7209 */ /* 0x000fc80007800000 */
[----:B------:R-:W-:Y:S01]  /*61a0*/  FMNMX R4, R52, R13, !PT ;  /* 0x0000000d34047209 */ /* 0x000fe20007800000 */
[----:B--2---:R-:W-:Y:S01]  /*61b0*/  @!P3 FMUL R31, R31, R31 ;  /* 0x0000001f1f1fb220 */ /* 0x004fe20000400000 */
[----:B------:R1:W2:Y:S01]  /*61c0*/  MUFU.EX2 R38, R14 ;  /* 0x0000000e00267308 */ /* 0x0002a20000000800 */
[----:B------:R-:W-:Y:S01]  /*61d0*/  FSETP.GEU.AND P3, PT, R17, -126, PT ;  /* 0xc2fc00001100780b */ /* 0x000fe20003f6e000 */
[--C-:B---3--:R-:W-:Y:S01]  /*61e0*/  FFMA R12, R43, UR52, -R10.reuse ;  /* 0x000000342b0c7c23 */ /* 0x108fe2000800080a */
[----:B------:R-:W-:Y:S02]  /*61f0*/  FMNMX R4, R53, R4, !PT ;  /* 0x0000000435047209 */ /* 0x000fe40007800000 */
[----:B------:R-:W-:Y:S01]  /*6200*/  @!P6 FMUL R15, R15, 0.5 ;  /* 0x3f0000000f0fe820 */ /* 0x000fe20000400000 */
[----:B----4-:R-:W-:Y:S02]  /*6210*/  @!P5 FMUL R35, R35, R35 ;  /* 0x000000232323d220 */ /* 0x010fe40000400000 */
[----:B------:R-:W3:Y:S01]  /*6220*/  SHFL.BFLY PT, R13, R4, 0x1, 0x1f ;  /* 0x0c201f00040d7f89 */ /* 0x000ee200000e0000 */
[----:B------:R-:W4:Y:S01]  /*6230*/  MUFU.EX2 R34, R30 ;  /* 0x0000001e00227308 */ /* 0x000f220000000800 */
[----:B------:R-:W-:Y:S01]  /*6240*/  FSETP.GEU.AND P5, PT, R19, -126, PT ;  /* 0xc2fc00001300780b */ /* 0x000fe20003fae000 */
[----:B-1----:R-:W-:-:S03]  /*6250*/  FFMA R14, R46, UR52, -R10 ;  /* 0x000000342e0e7c23 */ /* 0x002fc6000800080a */
[----:B------:R-:W-:Y:S01]  /*6260*/  @!P3 FMUL R17, R17, 0.5 ;  /* 0x3f0000001111b820 */ /* 0x000fe20000400000 */
[----:B--2---:R-:W-:Y:S02]  /*6270*/  @!P4 FMUL R38, R38, R38 ;  /* 0x000000262626c220 */ /* 0x004fe40000400000 */
[----:B------:R1:W2:Y:S01]  /*6280*/  MUFU.EX2 R39, R15 ;  /* 0x0000000f00277308 */ /* 0x0002a20000000800 */
[----:B------:R-:W-:-:S05]  /*6290*/  FSETP.GEU.AND P4, PT, R12, -126, PT ;  /* 0xc2fc00000c00780b */ /* 0x000fca0003f8e000 */
[----:B------:R-:W-:Y:S02]  /*62a0*/  @!P5 FMUL R19, R19, 0.5 ;  /* 0x3f0000001313d820 */ /* 0x000fe40000400000 */
[----:B------:R5:W5:Y:S01]  /*62b0*/  MUFU.EX2 R42, R17 ;  /* 0x00000011002a7308 */ /* 0x000b620000000800 */
[----:B----4-:R-:W-:Y:S01]  /*62c0*/  @!P2 FMUL R34, R34, R34 ;  /* 0x000000222222a220 */ /* 0x010fe20000400000 */
[----:B------:R-:W-:Y:S01]  /*62d0*/  FSETP.GEU.AND P2, PT, R18, -126, PT ;  /* 0xc2fc00001200780b */ /* 0x000fe20003f4e000 */
[--C-:B-1----:R-:W-:Y:S01]  /*62e0*/  FFMA R15, R47, UR52, -R10.reuse ;  /* 0x000000342f0f7c23 */ /* 0x102fe2000800080a */
[----:B---3--:R-:W-:Y:S02]  /*62f0*/  FMNMX R4, R4, R13, !PT ;  /* 0x0000000d04047209 */ /* 0x008fe40007800000 */
[----:B------:R-:W-:Y:S02]  /*6300*/  @!P4 FMUL R12, R12, 0.5 ;  /* 0x3f0000000c0cc820 */ /* 0x000fe40000400000 */
[----:B------:R-:W1:Y:S01]  /*6310*/  MUFU.EX2 R137, R19 ;  /* 0x0000001300897308 */ /* 0x000e620000000800 */
[----:B--2---:R-:W-:Y:S01]  /*6320*/  @!P6 FMUL R39, R39, R39 ;  /* 0x000000272727e220 */ /* 0x004fe20000400000 */
[----:B------:R-:W-:Y:S01]  /*6330*/  FSETP.GEU.AND P6, PT, R14, -126, PT ;  /* 0xc2fc00000e00780b */ /* 0x000fe20003fce000 */
[----:B------:R-:W2:Y:S01]  /*6340*/  SHFL.BFLY PT, R13, R4, 0x2, 0x1f ;  /* 0x0c401f00040d7f89 */ /* 0x000ea200000e0000 */
[----:B-----5:R-:W-:-:S03]  /*6350*/  FFMA R17, R50, UR52, -R10 ;  /* 0x0000003432117c23 */ /* 0x020fc6000800080a */
[----:B------:R-:W-:Y:S01]  /*6360*/  @!P2 FMUL R18, R18, 0.5 ;  /* 0x3f0000001212a820 */ /* 0x000fe20000400000 */
[----:B------:R3:W4:Y:S01]  /*6370*/  MUFU.EX2 R46, R12 ;  /* 0x0000000c002e7308 */ /* 0x0007220000000800 */
[----:B------:R-:W-:Y:S01]  /*6380*/  @!P3 FMUL R42, R42, R42 ;  /* 0x0000002a2a2ab220 */ /* 0x000fe20000400000 */
[----:B------:R-:W-:-:S05]  /*6390*/  FSETP.GEU.AND P3, PT, R15, -126, PT ;  /* 0xc2fc00000f00780b */ /* 0x000fca0003f6e000 */
[----:B------:R-:W-:Y:S01]  /*63a0*/  @!P6 FMUL R14, R14, 0.5 ;  /* 0x3f0000000e0ee820 */ /* 0x000fe20000400000 */
[----:B------:R5:W2:Y:S01]  /*63b0*/  MUFU.EX2 R43, R18 ;  /* 0x00000012002b7308 */ /* 0x000aa20000000800 */
[----:B-1----:R-:W-:Y:S01]  /*63c0*/  @!P5 FMUL R137, R137, R137 ;  /* 0x000000898989d220 */ /* 0x002fe20000400000 */
[----:B---3--:R-:W-:-:S05]  /*63d0*/  FFMA R12, R54, UR52, -R10 ;  /* 0x00000034360c7c23 */ /* 0x008fca000800080a */
[----:B------:R-:W-:Y:S01]  /*63e0*/  @!P3 FMUL R15, R15, 0.5 ;  /* 0x3f0000000f0fb820 */ /* 0x000fe20000400000 */
[----:B------:R1:W3:Y:S01]  /*63f0*/  MUFU.EX2 R47, R14 ;  /* 0x0000000e002f7308 */ /* 0x0002e20000000800 */
[----:B-----5:R-:W-:Y:S01]  /*6400*/  FFMA R18, R51, UR52, -R10 ;  /* 0x0000003433127c23 */ /* 0x020fe2000800080a */
[----:B----4-:R-:W-:Y:S01]  /*6410*/  @!P4 FMUL R46, R46, R46 ;  /* 0x0000002e2e2ec220 */ /* 0x010fe20000400000 */
[----:B--2---:R-:W-:-:S03]  /*6420*/  FMNMX R4, R4, R13, !PT ;  /* 0x0000000d04047209 */ /* 0x004fc60007800000 */
[----:B------:R-:W-:Y:S02]  /*6430*/  FSETP.GEU.AND P5, PT, R18, -126, PT ;  /* 0xc2fc00001200780b */ /* 0x000fe40003fae000 */
[----:B------:R-:W2:Y:S01]  /*6440*/  MUFU.EX2 R50, R15 ;  /* 0x0000000f00327308 */ /* 0x000ea20000000800 */
[C---:B------:R-:W-:Y:S01]  /*6450*/  FSETP.NEU.AND P4, PT, R4.reuse, -INF , PT ;  /* 0xff8000000400780b */ /* 0x040fe20003f8d000 */
[----:B------:R-:W-:Y:S01]  /*6460*/  @!P2 FMUL R43, R43, R43 ;  /* 0x0000002b2b2ba220 */ /* 0x000fe20000400000 */
[----:B------:R-:W-:Y:S01]  /*6470*/  FSETP.GEU.AND P2, PT, R17, -126, PT ;  /* 0xc2fc00001100780b */ /* 0x000fe20003f4e000 */
[----:B-1----:R-:W-:Y:S01]  /*6480*/  FFMA R14, R55, UR52, -R10 ;  /* 0x00000034370e7c23 */ /* 0x002fe2000800080a */
[----:B------:R-:W-:Y:S02]  /*6490*/  FSEL R13, R4, RZ, P4 ;  /* 0x000000ff040d7208 */ /* 0x000fe40002000000 */
[----:B------:R-:W-:Y:S01]  /*64a0*/  FSETP.GEU.AND P4, PT, R12, -126, PT ;  /* 0xc2fc00000c00780b */ /* 0x000fe20003f8e000 */
[----:B---3--:R-:W-:-:S02]  /*64b0*/  @!P6 FMUL R47, R47, R47 ;  /* 0x0000002f2f2fe220 */ /* 0x008fc40000400000 */
[C---:B------:R-:W-:Y:S01]  /*64c0*/  FMUL R10, R13.reuse, UR52 ;  /* 0x000000340d0a7c20 */ /* 0x040fe20008400000 */
[----:B------:R-:W-:Y:S01]  /*64d0*/  @!P5 FMUL R18, R18, 0.5 ;  /* 0x3f0000001212d820 */ /* 0x000fe20000400000 */
[----:B------:R-:W-:Y:S01]  /*64e0*/  FSETP.GEU.AND P6, PT, R14, -126, PT ;  /* 0xc2fc00000e00780b */ /* 0x000fe20003fce000 */
[----:B------:R-:W-:Y:S01]  /*64f0*/  FADD R13, -R13, R8 ;  /* 0x000000080d0d7221 */ /* 0x000fe20000000100 */
[--C-:B------:R-:W-:Y:S01]  /*6500*/  FFMA R11, R11, UR52, -R10.reuse ;  /* 0x000000340b0b7c23 */ /* 0x100fe2000800080a */
[----:B------:R-:W1:Y:S01]  /*6510*/  MUFU.EX2 R54, R18 ;  /* 0x0000001200367308 */ /* 0x000e620000000800 */
[----:B------:R-:W-:Y:S01]  /*6520*/  @!P2 FMUL R17, R17, 0.5 ;  /* 0x3f0000001111a820 */ /* 0x000fe20000400000 */
[----:B--2---:R-:W-:Y:S01]  /*6530*/  @!P3 FMUL R50, R50, R50 ;  /* 0x000000323232b220 */ /* 0x004fe20000400000 */
[--C-:B------:R-:W-:Y:S01]  /*6540*/  FFMA R28, R28, UR52, -R10.reuse ;  /* 0x000000341c1c7c23 */ /* 0x100fe2000800080a */
[----:B------:R-:W-:Y:S01]  /*6550*/  FSETP.GEU.AND P3, PT, R11, -126, PT ;  /* 0xc2fc00000b00780b */ /* 0x000fe20003f6e000 */
[----:B------:R-:W-:Y:S01]  /*6560*/  @!P4 FMUL R12, R12, 0.5 ;  /* 0x3f0000000c0cc820 */ /* 0x000fe20000400000 */
[--C-:B------:R-:W-:Y:S01]  /*6570*/  FFMA R25, R25, UR52, -R10.reuse ;  /* 0x0000003419197c23 */ /* 0x100fe2000800080a */
[--C-:B------:R-:W-:Y:S01]  /*6580*/  FFMA R32, R32, UR52, -R10.reuse ;  /* 0x0000003420207c23 */ /* 0x100fe2000800080a */
[----:B------:R-:W2:Y:S01]  /*6590*/  MUFU.EX2 R51, R17 ;  /* 0x0000001100337308 */ /* 0x000ea20000000800 */
[--C-:B------:R-:W-:Y:S01]  /*65a0*/  FFMA R33, R33, UR52, -R10.reuse ;  /* 0x0000003421217c23 */ /* 0x100fe2000800080a */
[----:B------:R-:W-:Y:S01]  /*65b0*/  @!P6 FMUL R14, R14, 0.5 ;  /* 0x3f0000000e0ee820 */ /* 0x000fe20000400000 */
[--C-:B------:R-:W-:Y:S01]  /*65c0*/  FFMA R29, R29, UR52, -R10.reuse ;  /* 0x000000341d1d7c23 */ /* 0x100fe2000800080a */
[--C-:B------:R-:W-:Y:S01]  /*65d0*/  FFMA R37, R37, UR52, -R10.reuse ;  /* 0x0000003425257c23 */ /* 0x100fe2000800080a */
[--C-:B------:R-:W-:Y:S01]  /*65e0*/  FFMA R36, R36, UR52, -R10.reuse ;  /* 0x0000003424247c23 */ /* 0x100fe2000800080a */
[--C-:B------:R-:W-:Y:S01]  /*65f0*/  FFMA R40, R40, UR52, -R10.reuse ;  /* 0x0000003428287c23 */ /* 0x100fe2000800080a */
[--C-:B------:R-:W-:Y:S01]  /*6600*/  FFMA R41, R41, UR52, -R10.reuse ;  /* 0x0000003429297c23 */ /* 0x100fe2000800080a */
[----:B------:R-:W3:Y:S01]  /*6610*/  MUFU.EX2 R138, R14 ;  /* 0x0000000e008a7308 */ /* 0x000ee20000000800 */
[----:B------:R-:W-:Y:S01]  /*6620*/  @!P3 FMUL R11, R11, 0.5 ;  /* 0x3f0000000b0bb820 */ /* 0x000fe20000400000 */
[----:B-1----:R-:W-:Y:S01]  /*6630*/  @!P5 FMUL R54, R54, R54 ;  /* 0x000000363636d220 */ /* 0x002fe20000400000 */
[----:B------:R-:W-:Y:S01]  /*6640*/  FSETP.GEU.AND P5, PT, R28, -126, PT ;  /* 0xc2fc00001c00780b */ /* 0x000fe20003fae000 */
[--C-:B------:R-:W-:Y:S01]  /*6650*/  FFMA R44, R44, UR52, -R10.reuse ;  /* 0x000000342c2c7c23 */ /* 0x100fe2000800080a */
[--C-:B------:R-:W-:Y:S01]  /*6660*/  FFMA R48, R48, UR52, -R10.reuse ;  /* 0x0000003430307c23 */ /* 0x100fe2000800080a */
[--C-:B------:R-:W-:Y:S01]  /*6670*/  FFMA R45, R45, UR52, -R10.reuse ;  /* 0x000000342d2d7c23 */ /* 0x100fe2000800080a */
[--C-:B------:R-:W-:Y:S01]  /*6680*/  FFMA R49, R49, UR52, -R10.reuse ;  /* 0x0000003431317c23 */ /* 0x100fe2000800080a */
[----:B------:R-:W1:Y:S01]  /*6690*/  MUFU.EX2 R24, R11 ;  /* 0x0000000b00187308 */ /* 0x000e620000000800 */
[----:B--2---:R-:W-:Y:S01]  /*66a0*/  @!P2 FMUL R51, R51, R51 ;  /* 0x000000333333a220 */ /* 0x004fe20000400000 */
[----:B------:R-:W-:Y:S01]  /*66b0*/  FSETP.GEU.AND P2, PT, R25, -126, PT ;  /* 0xc2fc00001900780b */ /* 0x000fe20003f4e000 */
[--C-:B------:R-:W-:Y:S01]  /*66c0*/  FFMA R52, R52, UR52, -R10.reuse ;  /* 0x0000003434347c23 */ /* 0x100fe2000800080a */
[----:B------:R-:W-:Y:S01]  /*66d0*/  FFMA R53, R53, UR52, -R10 ;  /* 0x0000003435357c23 */ /* 0x000fe2000800080a */
[----:B------:R-:W-:Y:S01]  /*66e0*/  FMUL R13, R13, UR52 ;  /* 0x000000340d0d7c20 */ /* 0x000fe20008400000 */
[----:B------:R-:W-:Y:S01]  /*66f0*/  FADD R18, R136, R137 ;  /* 0x0000008988127221 */ /* 0x000fe20000000000 */
[----:B------:R-:W-:Y:S01]  /*6700*/  FADD R23, R38, R51 ;  /* 0x0000003326177221 */ /* 0x000fe20000000000 */
[----:B------:R-:W2:Y:S01]  /*6710*/  MUFU.EX2 R55, R12 ;  /* 0x0000000c00377308 */ /* 0x000ea20000000800 */
[----:B------:R-:W-:Y:S01]  /*6720*/  @!P5 FMUL R28, R28, 0.5 ;  /* 0x3f0000001c1cd820 */ /* 0x000fe20000400000 */
[----:B---3--:R-:W-:Y:S01]  /*6730*/  @!P6 FMUL R138, R138, R138 ;  /* 0x0000008a8a8ae220 */ /* 0x008fe20000400000 */
[----:B------:R-:W-:Y:S01]  /*6740*/  FSETP.GEU.AND P6, PT, R32, -126, PT ;  /* 0xc2fc00002000780b */ /* 0x000fe20003fce000 */
[----:B------:R-:W-:Y:S01]  /*6750*/  FADD R20, R34, R47 ;  /* 0x0000002f22147221 */ /* 0x000fe20000000000 */
[----:B------:R-:W-:Y:S01]  /*6760*/  FADD R22, R35, R50 ;  /* 0x0000003223167221 */ /* 0x000fe20000000000 */
[----:B------:R-:W-:Y:S01]  /*6770*/  FADD R27, R43, R138 ;  /* 0x0000008a2b1b7221 */ /* 0x000fe20000000000 */
[----:B------:R-:W-:Y:S01]  /*6780*/  @!P2 FMUL R25, R25, 0.5 ;  /* 0x3f0000001919a820 */ /* 0x000fe20000400000 */
[----:B------:R-:W3:Y:S01]  /*6790*/  MUFU.EX2 R26, R28 ;  /* 0x0000001c001a7308 */ /* 0x000ee20000000800 */
[----:B-1----:R-:W-:Y:S01]  /*67a0*/  @!P3 FMUL R24, R24, R24 ;  /* 0x000000181818b220 */ /* 0x002fe20000400000 */
[----:B------:R-:W-:-:S02]  /*67b0*/  FSETP.GEU.AND P3, PT, R33, -126, PT ;  /* 0xc2fc00002100780b */ /* 0x000fc40003f6e000 */
[----:B------:R-:W-:-:S04]  /*67c0*/  F2FP.BF16.F32.PACK_AB R47, R50, R47 ;  /* 0x0000002f322f723e */ /* 0x000fc800000010ff */
[----:B------:R1:W4:Y:S01]  /*67d0*/  MUFU.EX2 R15, R25 ;  /* 0x00000019000f7308 */ /* 0x0003220000000800 */
[----:B--2---:R-:W-:Y:S01]  /*67e0*/  @!P4 FMUL R55, R55, R55 ;  /* 0x000000373737c220 */ /* 0x004fe20000400000 */
[----:B------:R-:W-:Y:S01]  /*67f0*/  FSETP.GEU.AND P4, PT, R29, -126, PT ;  /* 0xc2fc00001d00780b */ /* 0x000fe20003f8e000 */
[----:B------:R-:W-:-:S04]  /*6800*/  @!P6 FMUL R32, R32, 0.5 ;  /* 0x3f0000002020e820 */ /* 0x000fc80000400000 */
[----:B------:R-:W-:Y:S01]  /*6810*/  @!P3 FMUL R33, R33, 0.5 ;  /* 0x3f0000002121b820 */ /* 0x000fe20000400000 */
[----:B---3--:R-:W-:Y:S01]  /*6820*/  @!P5 FMUL R26, R26, R26 ;  /* 0x0000001a1a1ad220 */ /* 0x008fe20000400000 */
[----:B------:R-:W-:Y:S01]  /*6830*/  FSETP.GEU.AND P5, PT, R37, -126, PT ;  /* 0xc2fc00002500780b */ /* 0x000fe20003fae000 */
[----:B------:R-:W2:Y:S01]  /*6840*/  MUFU.EX2 R32, R32 ;  /* 0x0000002000207308 */ /* 0x000ea20000000800 */
[----:B-1----:R-:W-:-:S04]  /*6850*/  FADD R25, R42, R55 ;  /* 0x000000372a197221 */ /* 0x002fc80000000000 */
[----:B------:R-:W-:Y:S01]  /*6860*/  @!P4 FMUL R29, R29, 0.5 ;  /* 0x3f0000001d1dc820 */ /* 0x000fe20000400000 */
[----:B----4-:R-:W-:Y:S01]  /*6870*/  @!P2 FMUL R15, R15, R15 ;  /* 0x0000000f0f0fa220 */ /* 0x010fe20000400000 */
[----:B------:R-:W-:Y:S02]  /*6880*/  FSETP.GEU.AND P2, PT, R36, -126, PT ;  /* 0xc2fc00002400780b */ /* 0x000fe40003f4e000 */
[----:B------:R-:W1:Y:S03]  /*6890*/  MUFU.EX2 R11, R29 ;  /* 0x0000001d000b7308 */ /* 0x000e660000000800 */
[----:B------:R-:W-:-:S05]  /*68a0*/  @!P5 FMUL R37, R37, 0.5 ;  /* 0x3f0000002525d820 */ /* 0x000fca0000400000 */
[----:B------:R-:W3:Y:S01]  /*68b0*/  MUFU.EX2 R33, R33 ;  /* 0x0000002100217308 */ /* 0x000ee20000000800 */
[----:B--2---:R-:W-:Y:S01]  /*68c0*/  @!P6 FMUL R32, R32, R32 ;  /* 0x000000202020e220 */ /* 0x004fe20000400000 */
[----:B------:R-:W-:Y:S01]  /*68d0*/  FSETP.GEU.AND P6, PT, R41, -126, PT ;  /* 0xc2fc00002900780b */ /* 0x000fe20003fce000 */
[----:B------:R-:W-:-:S05]  /*68e0*/  @!P2 FMUL R36, R36, 0.5 ;  /* 0x3f0000002424a820 */ /* 0x000fca0000400000 */
[----:B------:R-:W2:Y:S01]  /*68f0*/  MUFU.EX2 R37, R37 ;  /* 0x0000002500257308 */ /* 0x000ea20000000800 */
[----:B-1----:R-:W-:Y:S01]  /*6900*/  @!P4 FMUL R11, R11, R11 ;  /* 0x0000000b0b0bc220 */ /* 0x002fe20000400000 */
[----:B------:R-:W-:-:S05]  /*6910*/  FSETP.GEU.AND P4, PT, R40, -126, PT ;  /* 0xc2fc00002800780b */ /* 0x000fca0003f8e000 */
[----:B------:R-:W-:Y:S01]  /*6920*/  @!P6 FMUL R41, R41, 0.5 ;  /* 0x3f0000002929e820 */ /* 0x000fe20000400000 */
[----:B------:R1:W4:Y:S01]  /*6930*/  MUFU.EX2 R30, R36 ;  /* 0x00000024001e7308 */ /* 0x0003220000000800 */
[----:B---3--:R-:W-:Y:S01]  /*6940*/  @!P3 FMUL R33, R33, R33 ;  /* 0x000000212121b220 */ /* 0x008fe20000400000 */
[----:B------:R-:W-:-:S05]  /*6950*/  FSETP.GEU.AND P3, PT, R44, -126, PT ;  /* 0xc2fc00002c00780b */ /* 0x000fca0003f6e000 */
[----:B------:R-:W-:Y:S01]  /*6960*/  @!P4 FMUL R40, R40, 0.5 ;  /* 0x3f0000002828c820 */ /* 0x000fe20000400000 */
[----:B------:R3:W5:Y:S01]  /*6970*/  MUFU.EX2 R12, R41 ;  /* 0x00000029000c7308 */ /* 0x0007620000000800 */
[----:B--2---:R-:W-:Y:S01]  /*6980*/  @!P5 FMUL R37, R37, R37 ;  /* 0x000000252525d220 */ /* 0x004fe20000400000 */
[----:B------:R-:W-:Y:S01]  /*6990*/  FSETP.GEU.AND P5, PT, R48, -126, PT ;  /* 0xc2fc00003000780b */ /* 0x000fe20003fae000 */
[----:B-1----:R-:W-:Y:S01]  /*69a0*/  FADD R36, R18, R23 ;  /* 0x0000001712247221 */ /* 0x002fe20000000000 */
[----:B------:R-:W-:Y:S01]  /*69b0*/  FADD R18, R31, R46 ;  /* 0x0000002e1f127221 */ /* 0x000fe20000000000 */
[----:B------:R-:W-:Y:S02]  /*69c0*/  FADD R23, R39, R54 ;  /* 0x0000003627177221 */ /* 0x000fe40000000000 */
[----:B------:R-:W-:Y:S01]  /*69d0*/  @!P3 FMUL R44, R44, 0.5 ;  /* 0x3f0000002c2cb820 */ /* 0x000fe20000400000 */
[----:B------:R1:W2:Y:S01]  /*69e0*/  MUFU.EX2 R17, R40 ;  /* 0x0000002800117308 */ /* 0x0002a20000000800 */
[----:B----4-:R-:W-:Y:S01]  /*69f0*/  @!P2 FMUL R30, R30, R30 ;  /* 0x0000001e1e1ea220 */ /* 0x010fe20000400000 */
[----:B------:R-:W-:Y:S01]  /*6a00*/  FSETP.GEU.AND P2, PT, R45, -126, PT ;  /* 0xc2fc00002d00780b */ /* 0x000fe20003f4e000 */
[----:B---3--:R-:W-:-:S04]  /*6a10*/  FADD R41, R20, R25 ;  /* 0x0000001914297221 */ /* 0x008fc80000000000 */
[----:B------:R-:W-:Y:S01]  /*6a20*/  @!P5 FMUL R48, R48, 0.5 ;  /* 0x3f0000003030d820 */ /* 0x000fe20000400000 */
[----:B------:R3:W4:Y:S01]  /*6a30*/  MUFU.EX2 R19, R44 ;  /* 0x0000002c00137308 */ /* 0x0007220000000800 */
[----:B-----5:R-:W-:Y:S01]  /*6a40*/  @!P6 FMUL R12, R12, R12 ;  /* 0x0000000c0c0ce220 */ /* 0x020fe20000400000 */
[----:B------:R-:W-:Y:S01]  /*6a50*/  FSETP.GEU.AND P6, PT, R52, -126, PT ;  /* 0xc2fc00003400780b */ /* 0x000fe20003fce000 */
[----:B-1----:R-:W-:Y:S01]  /*6a60*/  FADD R40, R18, R23 ;  /* 0x0000001712287221 */ /* 0x002fe20000000000 */
[----:B------:R-:W-:Y:S01]  /*6a70*/  FADD R36, R36, R41 ;  /* 0x0000002924247221 */ /* 0x000fe20000000000 */
[----:B------:R-:W-:Y:S02]  /*6a80*/  FADD R18, R15, R12 ;  /* 0x0000000c0f127221 */ /* 0x000fe40000000000 */
[----:B------:R-:W-:Y:S01]  /*6a90*/  @!P2 FMUL R45, R45, 0.5 ;  /* 0x3f0000002d2da820 */ /* 0x000fe20000400000 */
[----:B------:R-:W1:Y:S01]  /*6aa0*/  MUFU.EX2 R21, R48 ;  /* 0x0000003000157308 */ /* 0x000e620000000800 */
[----:B--2---:R-:W-:Y:S01]  /*6ab0*/  @!P4 FMUL R17, R17, R17 ;  /* 0x000000111111c220 */ /* 0x004fe20000400000 */
[----:B------:R-:W-:-:S04]  /*6ac0*/  FSETP.GEU.AND P4, PT, R49, -126, PT ;  /* 0xc2fc00003100780b */ /* 0x000fc80003f8e000 */
[----:B---3--:R-:W-:Y:S01]  /*6ad0*/  F2FP.BF16.F32.PACK_AB R44, R12, R17 ;  /* 0x000000110c2c723e */ /* 0x008fe200000010ff */
[----:B------:R-:W-:Y:S01]  /*6ae0*/  @!P6 FMUL R52, R52, 0.5 ;  /* 0x3f0000003434e820 */ /* 0x000fe20000400000 */
[----:B------:R2:W3:Y:S01]  /*6af0*/  MUFU.EX2 R14, R45 ;  /* 0x0000002d000e7308 */ /* 0x0004e20000000800 */
[----:B----4-:R-:W-:Y:S01]  /*6b00*/  @!P3 FMUL R19, R19, R19 ;  /* 0x000000131313b220 */ /* 0x010fe20000400000 */
[----:B------:R-:W-:-:S03]  /*6b10*/  FSETP.GEU.AND P3, PT, R53, -126, PT ;  /* 0xc2fc00003500780b */ /* 0x000fc60003f6e000 */
[----:B------:R-:W-:Y:S01]  /*6b20*/  FADD R20, R26, R19 ;  /* 0x000000131a147221 */ /* 0x000fe20000000000 */
[----:B------:R-:W-:Y:S01]  /*6b30*/  F2FP.BF16.F32.PACK_AB R26, R11, R26 ;  /* 0x0000001a0b1a723e */ /* 0x000fe200000010ff */
[----:B------:R-:W-:Y:S01]  /*6b40*/  @!P4 FMUL R49, R49, 0.5 ;  /* 0x3f0000003131c820 */ /* 0x000fe20000400000 */
[----:B------:R-:W4:Y:S01]  /*6b50*/  MUFU.EX2 R9, R52 ;  /* 0x0000003400097308 */ /* 0x000f220000000800 */
[----:B-1----:R-:W-:Y:S01]  /*6b60*/  @!P5 FMUL R21, R21, R21 ;  /* 0x000000151515d220 */ /* 0x002fe20000400000 */
[----:B------:R-:W-:Y:S01]  /*6b70*/  FSETP.GEU.AND P5, PT, R13, -126, PT ;  /* 0xc2fc00000d00780b */ /* 0x000fe20003fae000 */
[----:B--2---:R-:W-:Y:S02]  /*6b80*/  FADD R45, R22, R27 ;  /* 0x0000001b162d7221 */ /* 0x004fe40000000000 */
[----:B------:R-:W-:Y:S02]  /*6b90*/  FADD R23, R32, R21 ;  /* 0x0000001520177221 */ /* 0x000fe40000000000 */
[----:B------:R-:W-:Y:S01]  /*6ba0*/  @!P3 FMUL R53, R53, 0.5 ;  /* 0x3f0000003535b820 */ /* 0x000fe20000400000 */
[----:B------:R-:W1:Y:S01]  /*6bb0*/  MUFU.EX2 R10, R49 ;  /* 0x00000031000a7308 */ /* 0x000e620000000800 */
[----:B---3--:R-:W-:Y:S01]  /*6bc0*/  @!P2 FMUL R14, R14, R14 ;  /* 0x0000000e0e0ea220 */ /* 0x008fe20000400000 */
[----:B------:R-:W-:Y:S01]  /*6bd0*/  FSETP.GEU.AND P2, PT, R16, -126, PT ;  /* 0xc2fc00001000780b */ /* 0x000fe20003f4e000 */
[----:B------:R-:W-:-:S02]  /*6be0*/  FADD R45, R40, R45 ;  /* 0x0000002d282d7221 */ /* 0x000fc40000000000 */
[----:B------:R-:W-:Y:S02]  /*6bf0*/  FADD R22, R11, R14 ;  /* 0x0000000e0b167221 */ /* 0x000fe40000000000 */
[----:B------:R-:W-:Y:S01]  /*6c00*/  @!P5 FMUL R13, R13, 0.5 ;  /* 0x3f0000000d0dd820 */ /* 0x000fe20000400000 */
[----:B------:R2:W3:Y:S01]  /*6c10*/  MUFU.EX2 R8, R53 ;  /* 0x0000003500087308 */ /* 0x0004e20000000800 */
[----:B----4-:R-:W-:Y:S01]  /*6c20*/  @!P6 FMUL R9, R9, R9 ;  /* 0x000000090909e220 */ /* 0x010fe20000400000 */
[----:B------:R-:W-:-:S03]  /*6c30*/  FADD R45, R36, R45 ;  /* 0x0000002d242d7221 */ /* 0x000fc60000000000 */
[----:B------:R-:W-:Y:S01]  /*6c40*/  FADD R27, R30, R9 ;  /* 0x000000091e1b7221 */ /* 0x000fe20000000000 */
[----:B------:R-:W-:Y:S01]  /*6c50*/  F2FP.BF16.F32.PACK_AB R30, R37, R30 ;  /* 0x0000001e251e723e */ /* 0x000fe200000010ff */
[----:B------:R-:W-:Y:S01]  /*6c60*/  @!P2 FMUL R16, R16, 0.5 ;  /* 0x3f0000001010a820 */ /* 0x000fe20000400000 */
[----:B------:R-:W4:Y:S01]  /*6c70*/  MUFU.EX2 R13, R13 ;  /* 0x0000000d000d7308 */ /* 0x000f220000000800 */
[----:B-1----:R-:W-:Y:S01]  /*6c80*/  @!P4 FMUL R10, R10, R10 ;  /* 0x0000000a0a0ac220 */ /* 0x002fe20000400000 */
[----:B------:R-:W-:Y:S01]  /*6c90*/  FADD R27, R20, R27 ;  /* 0x0000001b141b7221 */ /* 0x000fe20000000000 */
[----:B--2---:R-:W-:Y:S02]  /*6ca0*/  F2FP.BF16.F32.PACK_AB R53, R54, R51 ;  /* 0x000000333635723e */ /* 0x004fe400000010ff */
[----:B------:R-:W-:Y:S01]  /*6cb0*/  FADD R25, R33, R10 ;  /* 0x0000000a21197221 */ /* 0x000fe20000000000 */
[----:B------:R-:W-:Y:S02]  /*6cc0*/  F2FP.BF16.F32.PACK_AB R52, R10, R21 ;  /* 0x000000150a34723e */ /* 0x000fe400000010ff */
[----:B------:R1:W2:Y:S01]  /*6cd0*/  MUFU.EX2 R28, R16 ;  /* 0x00000010001c7308 */ /* 0x0002a20000000800 */
[----:B---3--:R-:W-:Y:S01]  /*6ce0*/  @!P3 FMUL R8, R8, R8 ;  /* 0x000000080808b220 */ /* 0x008fe20000400000 */
[----:B------:R-:W-:Y:S01]  /*6cf0*/  FADD R18, R18, R25 ;  /* 0x0000001912127221 */ /* 0x000fe20000000000 */
[----:B------:R-:W-:-:S02]  /*6d00*/  F2FP.BF16.F32.PACK_AB R25, R31, R136 ;  /* 0x000000881f19723e */ /* 0x000fc400000010ff */
[----:B------:R-:W-:Y:S01]  /*6d10*/  FADD R29, R37, R8 ;  /* 0x00000008251d7221 */ /* 0x000fe20000000000 */
[----:B------:R-:W-:Y:S02]  /*6d20*/  F2FP.BF16.F32.PACK_AB R31, R43, R42 ;  /* 0x0000002a2b1f723e */ /* 0x000fe400000010ff */
[----:B------:R-:W-:Y:S01]  /*6d30*/  F2FP.BF16.F32.PACK_AB R54, R8, R9 ;  /* 0x000000090836723e */ /* 0x000fe200000010ff */
[----:B-1----:R-:W-:Y:S01]  /*6d40*/  FADD R16, R24, R17 ;  /* 0x0000001118107221 */ /* 0x002fe20000000000 */
[----:B------:R-:W-:Y:S01]  /*6d50*/  FADD R29, R22, R29 ;  /* 0x0000001d161d7221 */ /* 0x000fe20000000000 */
[----:B----4-:R-:W-:Y:S01]  /*6d60*/  @!P5 FMUL R13, R13, R13 ;  /* 0x0000000d0d0dd220 */ /* 0x010fe20000400000 */
[----:B------:R-:W-:Y:S01]  /*6d70*/  F2FP.BF16.F32.PACK_AB R24, R15, R24 ;  /* 0x000000180f18723e */ /* 0x000fe200000010ff */
[----:B------:R-:W-:Y:S01]  /*6d80*/  FADD R16, R16, R23 ;  /* 0x0000001710107221 */ /* 0x000fe20000000000 */
[----:B------:R-:W-:Y:S01]  /*6d90*/  FADD R29, R18, R29 ;  /* 0x0000001d121d7221 */ /* 0x000fe20000000000 */
[-C--:B------:R-:W-:Y:S01]  /*6da0*/  FMUL R120, R120, R13.reuse ;  /* 0x0000000d78787220 */ /* 0x080fe20000400000 */
[-C--:B------:R-:W-:Y:S01]  /*6db0*/  FMUL R121, R121, R13.reuse ;  /* 0x0000000d79797220 */ /* 0x080fe20000400000 */
[----:B------:R-:W-:Y:S01]  /*6dc0*/  FADD R16, R16, R27 ;  /* 0x0000001b10107221 */ /* 0x000fe20000000000 */
[----:B--2---:R-:W-:Y:S01]  /*6dd0*/  @!P2 FMUL R28, R28, R28 ;  /* 0x0000001c1c1ca220 */ /* 0x004fe20000400000 */
[----:B------:R-:W-:Y:S01]  /*6de0*/  F2FP.BF16.F32.PACK_AB R27, R35, R34 ;  /* 0x00000022231b723e */ /* 0x000fe200000010ff */
[----:B------:R-:W-:Y:S01]  /*6df0*/  FMUL R124, R124, R13 ;  /* 0x0000000d7c7c7220 */ /* 0x000fe20000400000 */
[----:B------:R-:W-:Y:S01]  /*6e00*/  FADD R16, R16, R29 ;  /* 0x0000001d10107221 */ /* 0x000fe20000000000 */
[----:B------:R-:W-:Y:S01]  /*6e10*/  FFMA R5, R28, R5, R45 ;  /* 0x000000051c057223 */ /* 0x000fe2000000002d */
[-C--:B------:R-:W-:Y:S01]  /*6e20*/  FMUL R122, R122, R28.reuse ;  /* 0x0000001c7a7a7220 */ /* 0x080fe20000400000 */
[----:B------:R-:W-:Y:S01]  /*6e30*/  FMUL R123, R123, R28 ;  /* 0x0000001c7b7b7220 */ /* 0x000fe20000400000 */
[----:B------:R-:W-:Y:S01]  /*6e40*/  FFMA R6, R13, R6, R16 ;  /* 0x000000060d067223 */ /* 0x000fe20000000010 */
[----:B------:R-:W-:Y:S01]  /*6e50*/  SHF.L.U32 R16, R7, 0x1f, RZ ;  /* 0x0000001f07107819 */ /* 0x000fe200000006ff */
[-C--:B------:R-:W-:Y:S01]  /*6e60*/  FMUL R126, R126, R28.reuse ;  /* 0x0000001c7e7e7220 */ /* 0x080fe20000400000 */
[-C--:B------:R-:W-:Y:S01]  /*6e70*/  FMUL R127, R127, R28.reuse ;  /* 0x0000001c7f7f7220 */ /* 0x080fe20000400000 */
[-C--:B------:R-:W-:Y:S01]  /*6e80*/  FMUL R130, R130, R28.reuse ;  /* 0x0000001c82827220 */ /* 0x080fe20000400000 */
[----:B------:R1:W2:Y:S01]  /*6e90*/  SYNCS.PHASECHK.TRANS64.TRYWAIT P2, [UR10+0x23000], R16 ;  /* 0x02300010ff0075a7 */ /* 0x0002a2000804014a */
        /* <DEDUP_REMOVED lines=35> */
[----:B------:R-:W-:Y:S01]  /*70d0*/  F2FP.BF16.F32.PACK_AB R45, R46, R137 ;  /* 0x000000892e2d723e */ /* 0x000fe200000010ff */
[-C--:B------:R-:W-:Y:S01]  /*70e0*/  FMUL R125, R125, R13.reuse ;  /* 0x0000000d7d7d7220 */ /* 0x080fe20000400000 */
[----:B------:R-:W-:Y:S01]  /*70f0*/  F2FP.BF16.F32.PACK_AB R29, R39, R38 ;  /* 0x00000026271d723e */ /* 0x000fe200000010ff */
        /* <DEDUP_REMOVED lines=37> */
[----:B------:R-:W-:Y:S01]  /*7350*/  F2FP.BF16.F32.PACK_AB R46, R14, R19 ;  /* 0x000000130e2e723e */ /* 0x000fe200000010ff */
[----:B-12---:R-:W-:Y:S06]  /*7360*/  @!P0 BRA `(.L_x_39) ;  /* 0x0000000000048947 */ /* 0x006fec0003800000 */
[----:B------:R-:W-:Y:S01]  /*7370*/  BPT.TRAP 0x1 ;  /* 0x000000040000795c */ /* 0x000fe20000300000 */
.L_x_39:
[----:B------:R-:W-:Y:S05]  /*7380*/  @P2 BRA `(.L_x_40) ;  /* 0x0000000000082947 */ /* 0x000fea0003800000 */
[----:B------:R-:W1:Y:S02]  /*7390*/  SYNCS.PHASECHK.TRANS64.TRYWAIT P2, [UR10+0x23000], R16 ;  /* 0x02300010ff0075a7 */ /* 0x000e64000804014a */
[----:B-1----:R-:W-:Y:S05]  /*73a0*/  @!P2 BRA `(.L_x_41) ;  /* 0x00000044006ca947 */ /* 0x002fea0003800000 */
.L_x_40:
        /* <DEDUP_REMOVED lines=103> */
.L_x_42:
[----:B------:R-:W-:-:S04]  /*7a20*/  ULEA UR10, UR39, UR36, 0x3 ;  /* 0x00000024270a7291 */ /* 0x000fc8000f8e183f */
[----:B------:R-:W-:-:S04]  /*7a30*/  UIADD3 UR10, UR10, 0x23028, URZ ;  /* 0x000230280a0a7890 */ /* 0x000fc8000fffe03f */
[----:B------:R-:W-:-:S09]  /*7a40*/  UPRMT UR10, URZ, 0x654, UR10 ;  /* 0x000006543f0a7896 */ /* 0x000fd2000800000a */
[----:B------:R-:W-:Y:S01]  /*7a50*/  SYNCS.ARRIVE.TRANS64.RED.A1T0 RZ, [UR10], RZ ;  /* 0x000000ffffff79a7 */ /* 0x000fe2000810040a */
[----:B------:R-:W-:Y:S05]  /*7a60*/  @P1 BRA `(.L_x_43) ;  /* 0x0000000000041947 */ /* 0x000fea0003800000 */
[----:B------:R-:W-:Y:S01]  /*7a70*/  BPT.TRAP 0x1 ;  /* 0x000000040000795c */ /* 0x000fe20000300000 */
.L_x_43:
[----:B------:R-:W-:-:S04]  /*7a80*/  UIADD3 UR39, UR39, 0x1, URZ ;  /* 0x0000000127277890 */ /* 0x000fc8000fffe03f */
[----:B------:R-:W-:-:S04]  /*7a90*/  UISETP.NE.AND UP0, UPT, UR39, 0x5, UPT ;  /* 0x000000052700788c */ /* 0x000fc8000bf05270 */
[----:B------:R-:W-:Y:S01]  /*7aa0*/  USEL UR39, UR39, URZ, UP0 ;  /* 0x0000003f27277287 */ /* 0x000fe20008000000 */
[----:B------:R-:W-:Y:S11]  /*7ab0*/  @!P0 BRA `(.L_x_44) ;  /* 0x0000000000048947 */ /* 0x000ff60003800000 */
[----:B------:R-:W-:Y:S01]  /*7ac0*/  BPT.TRAP 0x1 ;  /* 0x000000040000795c */ /* 0x000fe20000300000 */
.L_x_44:
[----:B------:R-:W-:-:S04]  /*7ad0*/  ULEA UR10, UR39, UR36, 0x3 ;  /* 0x00000024270a7291 */ /* 0x000fc8000f8e183f */
[----:B------:R-:W-:-:S04]  /*7ae0*/  UIADD3 UR10, UR10, 0x23028, URZ ;  /* 0x000230280a0a7890 */ /* 0x000fc8000fffe03f */
[----:B------:R-:W-:-:S09]  /*7af0*/  UPRMT UR10, URZ, 0x654, UR10 ;  /* 0x000006543f0a7896 */ /* 0x000fd2000800000a */
[----:B------:R-:W-:Y:S01]  /*7b00*/  SYNCS.ARRIVE.TRANS64.RED.A1T0 RZ, [UR10], RZ ;  /* 0x000000ffffff79a7 */ /* 0x000fe2000810040a */
[----:B------:R-:W-:Y:S05]  /*7b10*/  @P1 BRA `(.L_x_45) ;  /* 0x0000000000041947 */ /* 0x000fea0003800000 */
[----:B------:R-:W-:Y:S01]  /*7b20*/  BPT.TRAP 0x1 ;  /* 0x000000040000795c */ /* 0x000fe20000300000 */
.L_x_45:
        /* <DEDUP_REMOVED lines=14> */
.L_x_35:
[----:B------:R-:W1:Y:S01]  /*7c10*/  SHFL.BFLY PT, R7, R6, 0x1, 0x1f ;  /* 0x0c201f0006077f89 */ /* 0x000e6200000e0000 */
[----:B------:R-:W-:Y:S01]  /*7c20*/  BSSY B0, `(.L_x_47) ;  /* 0x0000022000007945 */ /* 0x000fe20003800000 */
[----:B------:R-:W-:Y:S02]  /*7c30*/  MOV R9, 0x7f800000 ;  /* 0x7f80000000097802 */ /* 0x000fe40000000f00 */
[----:B------:R-:W2:Y:S01]  /*7c40*/  SHFL.BFLY PT, R0, R5, 0x1, 0x1f ;  /* 0x0c201f0005007f89 */ /* 0x000ea200000e0000 */
[----:B------:R-:W-:Y:S02]  /*7c50*/  MOV R8, 0x3f800000 ;  /* 0x3f80000000087802 */ /* 0x000fe40000000f00 */
[----:B------:R-:W-:Y:S01]  /*7c60*/  MOV R11, 0x7f800000 ;  /* 0x7f800000000b7802 */ /* 0x000fe20000000f00 */
[----:B-1----:R-:W-:Y:S01]  /*7c70*/  FADD R7, R7, R6 ;  /* 0x0000000607077221 */ /* 0x002fe20000000000 */
[----:B--2---:R-:W-:-:S04]  /*7c80*/  FADD R14, R0, R5 ;  /* 0x00000005000e7221 */ /* 0x004fc80000000000 */
[----:B------:R-:W1:Y:S01]  /*7c90*/  SHFL.BFLY PT, R2, R7, 0x2, 0x1f ;  /* 0x0c401f0007027f89 */ /* 0x000e6200000e0000 */
[----:B------:R-:W-:-:S03]  /*7ca0*/  MOV R0, 0x3f800000 ;  /* 0x3f80000000007802 */ /* 0x000fc60000000f00 */
[----:B------:R-:W2:Y:S01]  /*7cb0*/  SHFL.BFLY PT, R15, R14, 0x2, 0x1f ;  /* 0x0c401f000e0f7f89 */ /* 0x000ea200000e0000 */
[C---:B-1----:R-:W-:Y:S01]  /*7cc0*/  FSETP.NE.AND P0, PT, R7.reuse, -R2, PT ;  /* 0x800000020700720b */ /* 0x042fe20003f05000 */
[----:B------:R-:W-:Y:S01]  /*7cd0*/  FADD R2, R7, R2 ;  /* 0x0000000207027221 */ /* 0x000fe20000000000 */
[----:B--2---:R-:W-:-:S11]  /*7ce0*/  FADD R5, R14, R15 ;  /* 0x0000000f0e057221 */ /* 0x004fd60000000000 */
[----:B------:R-:W-:Y:S05]  /*7cf0*/  @!P0 BRA `(.L_x_48) ;  /* 0x0000000000508947 */ /* 0x000fea0003800000 */
[----:B------:R-:W-:Y:S01]  /*7d00*/  IADD3 R0, R2, 0x1800000, RZ ;  /* 0x0180000002007810 */ /* 0x000fe20007ffe0ff */
[----:B------:R-:W-:Y:S03]  /*7d10*/  BSSY B1, `(.L_x_49) ;  /* 0x000000b000017945 */ /* 0x000fe60003800000 */
[----:B------:R-:W-:-:S04]  /*7d20*/  LOP3.LUT R0, R0, 0x7f800000, RZ, 0xc0, !PT ;  /* 0x7f80000000007812 */ /* 0x000fc800078ec0ff */
[----:B------:R-:W-:-:S13]  /*7d30*/  ISETP.GT.U32.AND P0, PT, R0, 0x1ffffff, PT ;  /* 0x01ffffff0000780c */ /* 0x000fda0003f04070 */
[----:B------:R-:W-:Y:S05]  /*7d40*/  @P0 BRA `(.L_x_50) ;  /* 0x00000000000c0947 */ /* 0x000fea0003800000 */
[----:B------:R-:W-:-:S07]  /*7d50*/  MOV R12, 0x7d70 ;  /* 0x00007d70000c7802 */ /* 0x000fce0000000f00 */
[----:B------:R-:W-:Y:S05]  /*7d60*/  CALL.REL.NOINC `($__internal_0_$__cuda_sm20_rcp_rn_f32_slowpath) ;  /* 0x0000003c00a47944 */ /* 0x000fea0003c00000 */
[----:B------:R-:W-:Y:S05]  /*7d70*/  BRA `(.L_x_51) ;  /* 0x0000000000107947 */ /* 0x000fea0003800000 */
.L_x_50:
[----:B------:R-:W1:Y:S02]  /*7d80*/  MUFU.RCP R7, R2 ;  /* 0x0000000200077308 */ /* 0x000e640000001000 */
[----:B-1----:R-:W-:-:S04]  /*7d90*/  FFMA R0, R2, R7, -1 ;  /* 0xbf80000002007423 */ /* 0x002fc80000000007 */
[----:B------:R-:W-:-:S04]  /*7da0*/  FADD.FTZ R0, -R0, -RZ ;  /* 0x800000ff00007221 */ /* 0x000fc80000010100 */
[----:B------:R-:W-:-:S07]  /*7db0*/  FFMA R0, R7, R0, R7 ;  /* 0x0000000007007223 */ /* 0x000fce0000000007 */
.L_x_51:
[----:B------:R-:W-:Y:S05]  /*7dc0*/  BSYNC B1 ;  /* 0x0000000000017941 */ /* 0x000fea0003800000 */
.L_x_49:
[----:B------:R-:W-:Y:S01]  /*7dd0*/  FSETP.GEU.AND P0, PT, |R2|, 1.175494350822287508e-38, PT ;  /* 0x008000000200780b */ /* 0x000fe20003f0e200 */
[----:B------:R-:W-:-:S12]  /*7de0*/  ULDC UR4, c[0x0][0x600] ;  /* 0x0001800000047ab9 */ /* 0x000fd80000000800 */
[----:B------:R-:W-:-:S04]  /*7df0*/  @!P0 FMUL R2, R2, 16777216 ;  /* 0x4b80000002028820 */ /* 0x000fc80000400000 */
[----:B------:R-:W1:Y:S02]  /*7e00*/  MUFU.LG2 R6, R2 ;  /* 0x0000000200067308 */ /* 0x000e640000000c00 */
[----:B-1----:R-:W-:-:S04]  /*7e10*/  @!P0 FADD R6, R6, -24 ;  /* 0xc1c0000006068421 */ /* 0x002fc80000000000 */
[----:B------:R-:W-:-:S04]  /*7e20*/  FMUL R11, R6, 0.69314718246459960938 ;  /* 0x3f317218060b7820 */ /* 0x000fc80000400000 */
[----:B------:R-:W-:-:S07]  /*7e30*/  FFMA R11, R4, UR4, R11 ;  /* 0x00000004040b7c23 */ /* 0x000fce000800000b */
.L_x_48:
[----:B------:R-:W-:Y:S05]  /*7e40*/  BSYNC B0 ;  /* 0x0000000000007941 */ /* 0x000fea0003800000 */
.L_x_47:
[----:B------:R-:W-:Y:S01]  /*7e50*/  FSETP.NE.AND P0, PT, R14, -R15, PT ;  /* 0x8000000f0e00720b */ /* 0x000fe20003f05000 */
[----:B------:R-:W-:Y:S01]  /*7e60*/  ULDC UR4, c[0x0][0x608] ;  /* 0x0001820000047ab9 */ /* 0x000fe20000000800 */
[----:B------:R-:W-:Y:S01]  /*7e70*/  BSSY B0, `(.L_x_52) ;  /* 0x0000041000007945 */ /* 0x000fe20003800000 */
[----:B------:R-:W-:-:S04]  /*7e80*/  FMUL R0, R0, UR4 ;  /* 0x0000000400007c20 */ /* 0x000fc80008400000 */
        /* <DEDUP_REMOVED lines=40> */
[----:B------:R-:W-:Y:S06]  /*8110*/  @!P0 BRA `(.L_x_53) ;  /* 0x0000000000588947 */ /* 0x000fec0003800000 */
[----:B------:R-:W-:Y:S01]  /*8120*/  IADD3 R0, R5, 0x1800000, RZ ;  /* 0x0180000005007810 */ /* 0x000fe20007ffe0ff */
[----:B------:R-:W-:Y:S03]  /*8130*/  BSSY B1, `(.L_x_54) ;  /* 0x000000d000017945 */ /* 0x000fe60003800000 */
[----:B------:R-:W-:-:S04]  /*8140*/  LOP3.LUT R0, R0, 0x7f800000, RZ, 0xc0, !PT ;  /* 0x7f80000000007812 */ /* 0x000fc800078ec0ff */
[----:B------:R-:W-:-:S13]  /*8150*/  ISETP.GT.U32.AND P0, PT, R0, 0x1ffffff, PT ;  /* 0x01ffffff0000780c */ /* 0x000fda0003f04070 */
[----:B------:R-:W-:Y:S05]  /*8160*/  @P0 BRA `(.L_x_55) ;  /* 0x0000000000140947 */ /* 0x000fea0003800000 */
[----:B------:R-:W-:Y:S02]  /*8170*/  MOV R2, R5 ;  /* 0x0000000500027202 */ /* 0x000fe40000000f00 */
[----:B------:R-:W-:-:S07]  /*8180*/  MOV R12, 0x81a0 ;  /* 0x000081a0000c7802 */ /* 0x000fce0000000f00 */
[----:B------:R-:W-:Y:S05]  /*8190*/  CALL.REL.NOINC `($__internal_0_$__cuda_sm20_rcp_rn_f32_slowpath) ;  /* 0x0000003800987944 */ /* 0x000fea0003c00000 */
[----:B------:R-:W-:Y:S01]  /*81a0*/  MOV R8, R0 ;  /* 0x0000000000087202 */ /* 0x000fe20000000f00 */
[----:B------:R-:W-:Y:S06]  /*81b0*/  BRA `(.L_x_56) ;  /* 0x0000000000107947 */ /* 0x000fec0003800000 */
.L_x_55:
[----:B------:R-:W1:Y:S02]  /*81c0*/  MUFU.RCP R8, R5 ;  /* 0x0000000500087308 */ /* 0x000e640000001000 */
[----:B-1----:R-:W-:-:S04]  /*81d0*/  FFMA R0, R5, R8, -1 ;  /* 0xbf80000005007423 */ /* 0x002fc80000000008 */
[----:B------:R-:W-:-:S04]  /*81e0*/  FADD.FTZ R7, -R0, -RZ ;  /* 0x800000ff00077221 */ /* 0x000fc80000010100 */
[----:B------:R-:W-:-:S07]  /*81f0*/  FFMA R8, R8, R7, R8 ;  /* 0x0000000708087223 */ /* 0x000fce0000000008 */
.L_x_56:
[----:B------:R-:W-:Y:S05]  /*8200*/  BSYNC B1 ;  /* 0x0000000000017941 */ /* 0x000fea0003800000 */
.L_x_54:
[----:B------:R-:W-:Y:S01]  /*8210*/  FSETP.GEU.AND P0, PT, |R5|, 1.175494350822287508e-38, PT ;  /* 0x008000000500780b */ /* 0x000fe20003f0e200 */
[----:B------:R-:W-:-:S12]  /*8220*/  ULDC UR4, c[0x0][0x600] ;  /* 0x0001800000047ab9 */ /* 0x000fd80000000800 */
[----:B------:R-:W-:-:S04]  /*8230*/  @!P0 FMUL R5, R5, 16777216 ;  /* 0x4b80000005058820 */ /* 0x000fc80000400000 */
[----:B------:R-:W1:Y:S02]  /*8240*/  MUFU.LG2 R0, R5 ;  /* 0x0000000500007308 */ /* 0x000e640000000c00 */
[----:B-1----:R-:W-:-:S04]  /*8250*/  @!P0 FADD R0, R0, -24 ;  /* 0xc1c0000000008421 */ /* 0x002fc80000000000 */
[----:B------:R-:W-:-:S04]  /*8260*/  FMUL R0, R0, 0.69314718246459960938 ;  /* 0x3f31721800007820 */ /* 0x000fc80000400000 */
[----:B------:R-:W-:-:S07]  /*8270*/  FFMA R9, R3, UR4, R0 ;  /* 0x0000000403097c23 */ /* 0x000fce0008000000 */
.L_x_53:
[----:B------:R-:W-:Y:S05]  /*8280*/  BSYNC B0 ;  /* 0x0000000000007941 */ /* 0x000fea0003800000 */
.L_x_52:
[----:B------:R-:W-:Y:S01]  /*8290*/  UISETP.NE.AND UP0, UPT, UR37, 0x1, UPT ;  /* 0x000000012500788c */ /* 0x000fe2000bf05270 */
[----:B------:R-:W1:Y:S01]  /*82a0*/  S2R R2, SR_TID.X ;  /* 0x0000000000027919 */ /* 0x000e620000002100 */
[----:B------:R-:W-:Y:S02]  /*82b0*/  ULDC.64 UR8, c[0x0][0x208] ;  /* 0x0000820000087ab9 */ /* 0x000fe40000000a00 */
[----:B------:R-:W-:-:S06]  /*82c0*/  USEL UR4, URZ, 0x1, UP0 ;  /* 0x000000013f047887 */ /* 0x000fcc0008000000 */
[----:B------:R-:W-:Y:S01]  /*82d0*/  MOV R0, UR4 ;  /* 0x0000000400007c02 */ /* 0x000fe20008000f00 */
[----:B------:R-:W-:Y:S02]  /*82e0*/  ULDC UR4, c[0x0][0x608] ;  /* 0x0001820000047ab9 */ /* 0x000fe40000000800 */
[----:B------:R-:W-:Y:S01]  /*82f0*/  FMUL R8, R8, UR4 ;  /* 0x0000000408087c20 */ /* 0x000fe20008400000 */
[----:B------:R-:W-:-:S03]  /*8300*/  SHF.L.U32 R0, R0, 0x1f, RZ ;  /* 0x0000001f00007819 */ /* 0x000fc600000006ff */
[-C--:B------:R-:W-:Y:S01]  /*8310*/  FMUL R19, R122, R8.reuse ;  /* 0x000000087a137220 */ /* 0x080fe20000400000 */
[----:B------:R-:W2:Y:S01]  /*8320*/  SYNCS.PHASECHK.TRANS64.TRYWAIT P0, [UR7+0x8], R0 ;  /* 0x00000800ff0075a7 */ /* 0x000ea20008000147 */
        /* <DEDUP_REMOVED lines=15> */
[----:B-1----:R-:W-:Y:S01]  /*8420*/  LOP3.LUT P1, RZ, R2, 0x3, RZ, 0xc0, !PT ;  /* 0x0000000302ff7812 */ /* 0x002fe2000782c0ff */
        /* <DEDUP_REMOVED lines=8> */
[----:B------:R-:W-:Y:S01]  /*84b0*/  LOP3.LUT R16, R2, 0x7f, RZ, 0xc0, !PT ;  /* 0x0000007f02107812 */ /* 0x000fe200078ec0ff */
[----:B--2---:R-:W-:Y:S06]  /*84c0*/  @!P0 BRA `(.L_x_57) ;  /* 0x00000034003c8947 */ /* 0x004fec0003800000 */
.L_x_113:
[----:B------:R-:W-:Y:S01]  /*84d0*/  USHF.L.U32 UR42, UR38, 0x6, URZ ;  /* 0x00000006262a7899 */ /* 0x000fe2000800063f */
[----:B------:R-:W-:Y:S01]  /*84e0*/  BSSY B0, `(.L_x_58) ;  /* 0x0000018000007945 */ /* 0x000fe20003800000 */
[----:B------:R-:W-:-:S03]  /*84f0*/  SHF.R.U32.HI R17, RZ, 0x5, R16 ;  /* 0x00000005ff117819 */ /* 0x000fc60000011610 */
[----:B------:R-:W-:Y:S07]  /*8500*/  @P1 BRA `(.L_x_59) ;  /* 0x0000000000541947 */ /* 0x000fee0003800000 */
[----:B------:R-:W2:Y:S01]  /*8510*/  S2UR UR4, SR_CTAID.Y ;  /* 0x00000000000479c3 */ /* 0x000ea20000002600 */
[----:B-1----:R-:W-:Y:S01]  /*8520*/  SHF.R.U32.HI R0, RZ, 0x2, R2 ;  /* 0x00000002ff007819 */ /* 0x002fe20000011602 */
[----:B------:R-:W-:Y:S01]  /*8530*/  ULDC.64 UR6, c[0x0][0x688] ;  /* 0x0001a20000067ab9 */ /* 0x000fe20000000a00 */
[----:B------:R-:W-:Y:S02]  /*8540*/  SHF.L.U32 R3, R17, 0x4, RZ ;  /* 0x0000000411037819 */ /* 0x000fe400000006ff */
[----:B------:R-:W-:-:S03]  /*8550*/  LOP3.LUT R0, R0, 0x7, RZ, 0xc0, !PT ;  /* 0x0000000700007812 */ /* 0x000fc600078ec0ff */
[----:B------:R-:W1:Y:S01]  /*8560*/  S2UR UR5, SR_CTAID.Z ;  /* 0x00000000000579c3 */ /* 0x000e620000002700 */
[----:B------:R-:W-:-:S04]  /*8570*/  LOP3.LUT R0, R3, 0xfffffff0, R0, 0xe2, !PT ;  /* 0xfffffff003007812 */ /* 0x000fc800078ee200 */
[----:B------:R-:W-:-:S04]  /*8580*/  IADD3 R3, R0, UR42, RZ ;  /* 0x0000002a00037c10 */ /* 0x000fc8000fffe0ff */
[----:B------:R-:W-:Y:S01]  /*8590*/  IADD3 R2, R3, 0x8, RZ ;  /* 0x0000000803027810 */ /* 0x000fe20007ffe0ff */
[----:B--2---:R-:W-:-:S04]  /*85a0*/  UIMAD UR4, UR4, UR6, UR42 ;  /* 0x00000006040472a4 */ /* 0x004fc8000f8e022a */
[----:B-1----:R-:W-:-:S03]  /*85b0*/  UIMAD UR4, UR5, UR7, UR4 ;  /* 0x00000007050472a4 */ /* 0x002fc6000f8e0204 */
[----:B------:R-:W-:Y:S02]  /*85c0*/  ULDC UR5, c[0x0][0x288] ;  /* 0x0000a20000057ab9 */ /* 0x000fe40000000800 */
[----:B------:R-:W-:Y:S02]  /*85d0*/  ISETP.GE.U32.AND P0, PT, R3, UR5, PT ;  /* 0x0000000503007c0c */ /* 0x000fe4000bf06070 */
[----:B------:R-:W-:Y:S02]  /*85e0*/  IADD3 R0, P2, R0, UR4, RZ ;  /* 0x0000000400007c10 */ /* 0x000fe4000ff5e0ff */
[----:B------:R-:W-:Y:S01]  /*85f0*/  ISETP.GE.U32.AND P1, PT, R2, UR5, PT ;  /* 0x0000000502007c0c */ /* 0x000fe2000bf26070 */
[----:B------:R-:W-:Y:S01]  /*8600*/  ULDC.64 UR4, c[0x0][0x680] ;  /* 0x0001a00000047ab9 */ /* 0x000fe20000000a00 */
[----:B------:R-:W-:Y:S02]  /*8610*/  IADD3.X R3, RZ, RZ, RZ, P2, !PT ;  /* 0x000000ffff037210 */ /* 0x000fe400017fe4ff */
[----:B------:R-:W-:-:S04]  /*8620*/  LEA R2, P2, R0, UR4, 0x2 ;  /* 0x0000000400027c11 */ /* 0x000fc8000f8410ff */
[----:B------:R-:W-:-:S05]  /*8630*/  LEA.HI.X R3, R0, UR5, R3, 0x2, P2 ;  /* 0x0000000500037c11 */ /* 0x000fca00090f1403 */
[----:B------:R2:W-:Y:S04]  /*8640*/  @!P0 STG.E desc[UR8][R2.64], R11 ;  /* 0x0000000b02008986 */ /* 0x0005e8000c101908 */
[----:B------:R2:W-:Y:S02]  /*8650*/  @!P1 STG.E desc[UR8][R2.64+0x20], R9 ;  /* 0x0000200902009986 */ /* 0x0005e4000c101908 */
.L_x_59:
[----:B------:R-:W-:Y:S05]  /*8660*/  BSYNC B0 ;  /* 0x0000000000007941 */ /* 0x000fea0003800000 */
.L_x_58:
[----:B------:R-:W-:Y:S01]  /*8670*/  ULDC.64 UR4, c[0x0][0x730] ;  /* 0x0001cc0000047ab9 */ /* 0x000fe20000000a00 */
[-C--:B------:R-:W-:Y:S01]  /*8680*/  FMUL R45, R74, R8.reuse ;  /* 0x000000084a2d7220 */ /* 0x080fe20000400000 */
[----:B------:R-:W-:Y:S01]  /*8690*/  ISETP.NE.U32.AND P0, PT, RZ, UR4, PT ;  /* 0x00000004ff007c0c */ /* 0x000fe2000bf05070 */
[-C--:B------:R-:W-:Y:S01]  /*86a0*/  FMUL R75, R75, R8.reuse ;  /* 0x000000084b4b7220 */ /* 0x080fe20000400000 */
[-C--:B------:R-:W-:Y:S01]  /*86b0*/  FMUL R47, R78, R8.reuse ;  /* 0x000000084e2f7220 */ /* 0x080fe20000400000 */
[-C--:B------:R-:W-:Y:S01]  /*86c0*/  FMUL R79, R79, R8.reuse ;  /* 0x000000084f4f7220 */ /* 0x080fe20000400000 */
[----:B------:R-:W-:Y:S01]  /*86d0*/  ISETP.NE.AND.EX P0, PT, RZ, UR5, PT, P0 ;  /* 0x00000005ff007c0c */ /* 0x000fe2000bf05300 */
        /* <DEDUP_REMOVED lines=12> */
[----:B------:R-:W-:Y:S06]  /*87a0*/  @P0 BRA `(.L_x_60) ;  /* 0x0000000000200947 */ /* 0x000fec0003800000 */
[----:B------:R-:W-:Y:S02]  /*87b0*/  ULDC.64 UR4, c[0x0][0x728] ;  /* 0x0001ca0000047ab9 */ /* 0x000fe40000000a00 */
[----:B------:R-:W-:-:S04]  /*87c0*/  ISETP.NE.U32.AND P0, PT, RZ, UR4, PT ;  /* 0x00000004ff007c0c */ /* 0x000fc8000bf05070 */
[----:B------:R-:W-:-:S13]  /*87d0*/  ISETP.NE.AND.EX P0, PT, RZ, UR5, PT, P0 ;  /* 0x00000005ff007c0c */ /* 0x000fda000bf05300 */
[----:B------:R-:W-:Y:S05]  /*87e0*/  @!P0 BRA `(.L_x_61) ;  /* 0x00000000000c8947 */ /* 0x000fea0003800000 */
[----:B-12---:R-:W1:Y:S02]  /*87f0*/  LDC.64 R2, c[0x0][0x728] ;  /* 0x0001ca00ff027b82 */ /* 0x006e640000000a00 */
[----:B-1----:R4:W5:Y:S01]  /*8800*/  LDG.E R2, desc[UR8][R2.64] ;  /* 0x0000000802027981 */ /* 0x002962000c1e1900 */
[----:B------:R-:W-:Y:S05]  /*8810*/  BRA `(.L_x_60) ;  /* 0x0000000000047947 */ /* 0x000fea0003800000 */
.L_x_61:
[----:B--2---:R-:W3:Y:S02]  /*8820*/  LDC R2, c[0x0][0x720] ;  /* 0x0001c800ff027b82 */ /* 0x004ee40000000800 */
.L_x_60:
[----:B-1----:R-:W-:Y:S02]  /*8830*/  MOV R0, RZ ;  /* 0x000000ff00007202 */ /* 0x002fe40000000f00 */
[----:B---3-5:R-:W-:Y:S02]  /*8840*/  MOV R48, R2 ;  /* 0x0000000200307202 */ /* 0x028fe40000000f00 */
[----:B------:R-:W-:-:S13]  /*8850*/  LOP3.LUT P0, RZ, R0, 0x1bf, RZ, 0xc0, !PT ;  /* 0x000001bf00ff7812 */ /* 0x000fda000780c0ff */
[----:B------:R-:W-:Y:S05]  /*8860*/  @!P0 BRA `(.L_x_62) ;  /* 0x0000000000408947 */ /* 0x000fea0003800000 */
[----:B------:R-:W-:Y:S01]  /*8870*/  MOV R0, 0x0 ;  /* 0x0000000000007802 */ /* 0x000fe20000000f00 */
[----:B------:R-:W-:Y:S01]  /*8880*/  ULDC.64 UR4, c[0x4][0x70] ;  /* 0x01001c0000047ab9 */ /* 0x000fe20000000a00 */
[----:B------:R-:W-:Y:S01]  /*8890*/  ULDC.64 UR6, c[0x4][0x8] ;  /* 0x0100020000067ab9 */ /* 0x000fe20000000a00 */
[----:B------:R-:W-:Y:S01]  /*88a0*/  MOV R4, UR4 ;  /* 0x0000000400047c02 */ /* 0x000fe20008000f00 */
[----:B--2-4-:R1:W2:Y:S01]  /*88b0*/  LDC.64 R2, c[0x4][R0] ;  /* 0x0100000000027b82 */ /* 0x0142a20000000a00 */
[----:B------:R-:W-:Y:S01]  /*88c0*/  MOV R5, UR5 ;  /* 0x0000000500057c02 */ /* 0x000fe20008000f00 */
[----:B------:R-:W-:Y:S01]  /*88d0*/  ULDC.64 UR4, c[0x4][0x78] ;  /* 0x01001e0000047ab9 */ /* 0x000fe20000000a00 */
[----:B------:R-:W-:Y:S02]  /*88e0*/  MOV R10, UR6 ;  /* 0x00000006000a7c02 */ /* 0x000fe40008000f00 */
[----:B------:R-:W-:Y:S02]  /*88f0*/  MOV R6, UR4 ;  /* 0x0000000400067c02 */ /* 0x000fe40008000f00 */
[----:B------:R-:W-:-:S02]  /*8900*/  MOV R7, UR5 ;  /* 0x0000000500077c02 */ /* 0x000fc40008000f00 */
[----:B------:R-:W-:Y:S02]  /*8910*/  MOV R11, UR7 ;  /* 0x00000007000b7c02 */ /* 0x000fe40008000f00 */
[----:B------:R-:W-:Y:S02]  /*8920*/  MOV R8, 0x70 ;  /* 0x0000007000087802 */ /* 0x000fe40000000f00 */
[----:B------:R-:W-:Y:S02]  /*8930*/  MOV R12, 0x1 ;  /* 0x00000001000c7802 */ /* 0x000fe40000000f00 */
[----:B-1----:R-:W-:-:S07]  /*8940*/  MOV R13, RZ ;  /* 0x000000ff000d7202 */ /* 0x002fce0000000f00 */
[----:B------:R-:W-:-:S07]  /*8950*/  LEPC R20, `(.L_x_62) ;  /* 0x000000001014794e */ /* 0x000fce0000000000 */
[----:B--2---:R-:W-:Y:S05]  /*8960*/  CALL.ABS.NOINC R2 ;  /* 0x0000000002007343 */ /* 0x004fea0003c00000 */
.L_x_62:
[----:B------:R-:W-:Y:S02]  /*8970*/  MOV R22, UR36 ;  /* 0x0000002400167c02 */ /* 0x000fe40008000f00 */
[----:B--2-4-:R-:W-:-:S05]  /*8980*/  MOV R3, UR37 ;  /* 0x0000002500037c02 */ /* 0x014fca0008000f00 */
[----:B------:R-:W-:-:S05]  /*8990*/  IMAD R22, R3, 0x2200, R22 ;  /* 0x0000220003167824 */ /* 0x000fca00078e0216 */
[----:B------:R-:W-:-:S04]  /*89a0*/  IADD3 R18, R22, -0x2200, RZ ;  /* 0xffffde0016127810 */ /* 0x000fc80007ffe0ff */
[----:B------:R-:W-:-:S13]  /*89b0*/  LOP3.LUT P0, RZ, R18, 0x1b0, RZ, 0xc0, !PT ;  /* 0x000001b012ff7812 */ /* 0x000fda000780c0ff */
[----:B------:R-:W-:Y:S05]  /*89c0*/  @!P0 BRA `(.L_x_63) ;  /* 0x0000000000408947 */ /* 0x000fea0003800000 */
[----:B------:R-:W-:Y:S01]  /*89d0*/  MOV R0, 0x0 ;  /* 0x0000000000007802 */ /* 0x000fe20000000f00 */
[----:B------:R-:W-:Y:S01]  /*89e0*/  ULDC.64 UR4, c[0x4][0x70] ;  /* 0x01001c0000047ab9 */ /* 0x000fe20000000a00 */
[----:B------:R-:W-:Y:S01]  /*89f0*/  ULDC.64 UR6, c[0x4][0x78] ;  /* 0x01001e0000067ab9 */ /* 0x000fe20000000a00 */
[----:B------:R-:W-:Y:S01]  /*8a00*/  MOV R4, UR4 ;  /* 0x0000000400047c02 */ /* 0x000fe20008000f00 */
[----:B------:R1:W2:Y:S01]  /*8a10*/  LDC.64 R2, c[0x4][R0] ;  /* 0x0100000000027b82 */ /* 0x0002a20000000a00 */
        /* <DEDUP_REMOVED lines=11> */
.L_x_63:
[----:B------:R-:W1:Y:S01]  /*8ad0*/  S2R R5, SR_TID.X ;  /* 0x0000000000057919 */ /* 0x000e620000002100 */
[----:B------:R-:W-:Y:S01]  /*8ae0*/  ULDC.64 UR4, c[0x0][0x730] ;  /* 0x0001cc0000047ab9 */ /* 0x000fe20000000a00 */
[----:B------:R-:W-:Y:S02]  /*8af0*/  IADD3 R16, R16, 0x1f, RZ ;  /* 0x0000001f10107810 */ /* 0x000fe40007ffe0ff */
[----:B------:R-:W-:Y:S02]  /*8b00*/  ISETP.NE.U32.AND P0, PT, RZ, UR4, PT ;  /* 0x00000004ff007c0c */ /* 0x000fe4000bf05070 */
[----:B------:R-:W-:Y:S02]  /*8b10*/  ISETP.GT.U32.AND P1, PT, R16, 0x3e, PT ;  /* 0x0000003e1000780c */ /* 0x000fe40003f24070 */
[----:B------:R-:W-:-:S13]  /*8b20*/  ISETP.NE.AND.EX P0, PT, RZ, UR5, PT, P0 ;  /* 0x00000005ff007c0c */ /* 0x000fda000bf05300 */
[----:B------:R-:W2:Y:S01]  /*8b30*/  @P0 LDC R48, c[0x0][0x720] ;  /* 0x0001c800ff300b82 */ /* 0x000ea20000000800 */
[C---:B-1----:R-:W-:Y:S02]  /*8b40*/  SHF.L.U32 R0, R5.reuse, 0x5, RZ ;  /* 0x0000000505007819 */ /* 0x042fe400000006ff */
[----:B------:R-:W-:Y:S02]  /*8b50*/  SHF.R.U32.HI R3, RZ, 0x1, R5 ;  /* 0x00000001ff037819 */ /* 0x000fe40000011605 */
[C---:B------:R-:W-:Y:S02]  /*8b60*/  LOP3.LUT R2, R0.reuse, 0xc0, RZ, 0xc0, !PT ;  /* 0x000000c000027812 */ /* 0x040fe400078ec0ff */
[----:B------:R-:W-:Y:S02]  /*8b70*/  LOP3.LUT R4, R0, 0x20, RZ, 0xc0, !PT ;  /* 0x0000002000047812 */ /* 0x000fe400078ec0ff */
[----:B------:R-:W-:Y:S02]  /*8b80*/  LOP3.LUT R2, R2, 0x8, R3, 0xf8, !PT ;  /* 0x0000000802027812 */ /* 0x000fe400078ef803 */
[----:B------:R-:W-:-:S02]  /*8b90*/  SHF.L.U32 R3, R5, 0x2, RZ ;  /* 0x0000000205037819 */ /* 0x000fc400000006ff */
[----:B------:R-:W-:Y:S01]  /*8ba0*/  LEA R4, R17, R4, 0x9 ;  /* 0x0000000411047211 */ /* 0x000fe200078e48ff */
[-C--:B--2---:R-:W-:Y:S01]  /*8bb0*/  FMUL R9, R25, R48.reuse ;  /* 0x0000003019097220 */ /* 0x084fe20000400000 */
[----:B------:R-:W-:Y:S01]  /*8bc0*/  LOP3.LUT R3, R2, 0x18, R3, 0x78, !PT ;  /* 0x0000001802037812 */ /* 0x000fe200078e7803 */
[-C--:B------:R-:W-:Y:S01]  /*8bd0*/  FMUL R10, R131, R48.reuse ;  /* 0x00000030830a7220 */ /* 0x080fe20000400000 */
[----:B------:R-:W-:Y:S01]  /*8be0*/  LOP3.LUT R0, R0, 0x100, RZ, 0xc0, !PT ;  /* 0x0000010000007812 */ /* 0x000fe200078ec0ff */
[-C--:B------:R-:W-:Y:S01]  /*8bf0*/  FMUL R121, R121, R48.reuse ;  /* 0x0000003079797220 */ /* 0x080fe20000400000 */
[----:B------:R-:W-:Y:S01]  /*8c00*/  LOP3.LUT P0, RZ, R5, 0x4, RZ, 0xc0, !PT ;  /* 0x0000000405ff7812 */ /* 0x000fe2000780c0ff */
[----:B------:R-:W-:Y:S01]  /*8c10*/  FMUL R5, R19, R48 ;  /* 0x0000003013057220 */ /* 0x000fe20000400000 */
[----:B------:R-:W-:Y:S01]  /*8c20*/  IADD3 R3, R3, R4, R0 ;  /* 0x0000000403037210 */ /* 0x000fe20007ffe000 */
        /* <DEDUP_REMOVED lines=12> */
[----:B------:R-:W-:Y:S01]  /*8cf0*/  F2FP.BF16.F32.PACK_AB R5, R0, R5 ;  /* 0x000000050005723e */ /* 0x000fe200000010ff */
[-C--:B------:R-:W-:Y:S01]  /*8d00*/  FMUL R14, R29, R48.reuse ;  /* 0x000000301d0e7220 */ /* 0x080fe20000400000 */
[----:B------:R-:W-:Y:S01]  /*8d10*/  MOV R0, 0x10 ;  /* 0x0000001000007802 */ /* 0x000fe20000000f00 */
[----:B------:R-:W-:Y:S01]  /*8d20*/  FMUL R16, R31, R48 ;  /* 0x000000301f107220 */ /* 0x000fe20000400000 */
[----:B------:R-:W-:Y:S01]  /*8d30*/  LEA R21, R3, R18, 0x1 ;  /* 0x0000001203157211 */ /* 0x000fe200078e08ff */
        /* <DEDUP_REMOVED lines=62> */
[----:B------:R-:W-:Y:S01]  /*9120*/  FMUL R48, R139, R48 ;  /* 0x000000308b307220 */ /* 0x000fe20000400000 */
[----:B------:R-:W-:-:S02]  /*9130*/  F2FP.BF16.F32.PACK_AB R4, R121, R4 ;  /* 0x000000047904723e */ /* 0x000fc400000010ff */
[----:B------:R-:W-:Y:S02]  /*9140*/  F2FP.BF16.F32.PACK_AB R6, R125, R6 ;  /* 0x000000067d06723e */ /* 0x000fe400000010ff */
[----:B------:R-:W-:Y:S02]  /*9150*/  F2FP.BF16.F32.PACK_AB R7, R2, R7 ;  /* 0x000000070207723e */ /* 0x000fe400000010ff */
[----:B------:R-:W-:Y:S02]  /*9160*/  F2FP.BF16.F32.PACK_AB R8, R129, R8 ;  /* 0x000000088108723e */ /* 0x000fe400000010ff */
[----:B------:R-:W-:Y:S02]  /*9170*/  F2FP.BF16.F32.PACK_AB R10, R133, R132 ;  /* 0x00000084850a723e */ /* 0x000fe400000010ff */
[----:B------:R-:W-:Y:S02]  /*9180*/  F2FP.BF16.F32.PACK_AB R11, R12, R11 ;  /* 0x0000000b0c0b723e */ /* 0x000fe400000010ff */
[----:B------:R-:W-:-:S02]  /*9190*/  SEL R0, R0, 0xfffffff0, !P0 ;  /* 0xfffffff000007807 */ /* 0x000fc40004000000 */
[----:B------:R-:W-:Y:S01]  /*91a0*/  IADD3 R23, R21, 0x1000, RZ ;  /* 0x0000100015177810 */ /* 0x000fe20007ffe0ff */
[----:B------:R-:W-:Y:S06]  /*91b0*/  @P1 BRA `(.L_x_64) ;  /* 0x0000000000041947 */ /* 0x000fec0003800000 */
[----:B------:R-:W-:-:S04]  /*91c0*/  DEPBAR.LE SB0, 0x1 ;  /* 0x000080400000791a */ /* 0x000fc80000000000 */
.L_x_64:
[----:B------:R-:W-:Y:S05]  /*91d0*/  WARPSYNC.ALL ;  /* 0x0000000000007948 */ /* 0x000fea0003800000 */
[----:B------:R-:W-:Y:S01]  /*91e0*/  BAR.SYNC.DEFER_BLOCKING 0x1, 0x80 ;  /* 0x0042000000007b1d */ /* 0x000fe20000010000 */
[----:B------:R-:W-:Y:S02]  /*91f0*/  LEA R3, R3, R22, 0x1 ;  /* 0x0000001603037211 */ /* 0x000fe400078e08ff */
[C---:B------:R-:W-:Y:S02]  /*9200*/  LEA R23, R0.reuse, R23, 0x1 ;  /* 0x0000001700177211 */ /* 0x040fe400078e08ff */
[----:B------:R-:W-:Y:S01]  /*9210*/  LEA R0, R0, R21, 0x1 ;  /* 0x0000001500007211 */ /* 0x000fe200078e08ff */
[----:B------:R-:W-:Y:S01]  /*9220*/  BSSY B0, `(.L_x_65) ;  /* 0x000001e000007945 */ /* 0x000fe20003800000 */
[----:B------:R-:W-:-:S02]  /*9230*/  F2FP.BF16.F32.PACK_AB R13, R13, R14 ;  /* 0x0000000e0d0d723e */ /* 0x000fc400000010ff */
[----:B------:R-:W-:Y:S02]  /*9240*/  F2FP.BF16.F32.PACK_AB R15, R15, R16 ;  /* 0x000000100f0f723e */ /* 0x000fe400000010ff */
[----:B------:R-:W-:Y:S02]  /*9250*/  F2FP.BF16.F32.PACK_AB R12, R105, R104 ;  /* 0x00000068690c723e */ /* 0x000fe400000010ff */
[----:B------:R-:W-:Y:S02]  /*9260*/  F2FP.BF16.F32.PACK_AB R14, R109, R108 ;  /* 0x0000006c6d0e723e */ /* 0x000fe400000010ff */
[----:B------:R-:W-:Y:S02]  /*9270*/  F2FP.BF16.F32.PACK_AB R16, R113, R112 ;  /* 0x000000707110723e */ /* 0x000fe400000010ff */
[----:B------:R-:W-:Y:S02]  /*9280*/  F2FP.BF16.F32.PACK_AB R17, R17, R20 ;  /* 0x000000141111723e */ /* 0x000fe400000010ff */
[----:B------:R-:W-:-:S02]  /*9290*/  F2FP.BF16.F32.PACK_AB R18, R117, R116 ;  /* 0x000000747512723e */ /* 0x000fc400000010ff */
[----:B------:R-:W-:Y:S01]  /*92a0*/  F2FP.BF16.F32.PACK_AB R19, R19, R24 ;  /* 0x000000181313723e */ /* 0x000fe200000010ff */
[----:B------:R1:W-:Y:S04]  /*92b0*/  STSM.16.M88.4 [R3+-0x2200], R4 ;  /* 0xffde000403007844 */ /* 0x0003e80000000200 */
[----:B------:R1:W-:Y:S01]  /*92c0*/  STSM.16.M88.4 [R0], R8 ;  /* 0x0000000800007844 */ /* 0x0003e20000000200 */
[----:B------:R-:W-:Y:S01]  /*92d0*/  @!PT LDS RZ, [RZ] ;  /* 0x00000000fffff984 */ /* 0x000fe20000000800 */
[----:B------:R-:W-:Y:S01]  /*92e0*/  @!PT LDS RZ, [RZ] ;  /* 0x00000000fffff984 */ /* 0x000fe20000000800 */
[----:B------:R-:W-:Y:S01]  /*92f0*/  @!PT LDS RZ, [RZ] ;  /* 0x00000000fffff984 */ /* 0x000fe20000000800 */
[----:B------:R-:W-:Y:S01]  /*9300*/  @!PT LDS RZ, [RZ] ;  /* 0x00000000fffff984 */ /* 0x000fe20000000800 */
[----:B------:R2:W-:Y:S06]  /*9310*/  MEMBAR.ALL.CTA ;  /* 0x0000000000007992 */ /* 0x0005ec0000008000 */
[----:B--2---:R-:W2:Y:S02]  /*9320*/  FENCE.VIEW.ASYNC.S ;  /* 0x00000000000073c6 */ /* 0x004ea40000000000 */
[----:B--2---:R-:W-:Y:S06]  /*9330*/  BAR.SYNC.DEFER_BLOCKING 0x1, 0x80 ;  /* 0x0042000000007b1d */ /* 0x004fec0000010000 */
[----:B------:R-:W-:Y:S05]  /*9340*/  @P1 BRA `(.L_x_66) ;  /* 0x00000000002c1947 */ /* 0x000fea0003800000 */
[----:B------:R-:W-:Y:S01]  /*9350*/  S2UR UR44, SR_CTAID.Z ;  /* 0x00000000002c79c3 */ /* 0x000fe20000002700 */
[----:B------:R-:W-:Y:S01]  /*9360*/  R2UR UR40, R22 ;  /* 0x00000000162872ca */ /* 0x000fe200000e0000 */
[----:B------:R-:W-:Y:S01]  /*9370*/  ULDC.64 UR4, c[0x0][0x198] ;  /* 0x0000660000047ab9 */ /* 0x000fe20000000a00 */
[----:B------:R-:W-:Y:S01]  /*9380*/  UMOV UR41, URZ ;  /* 0x0000003f00297c82 */ /* 0x000fe20008000000 */
[----:B------:R-:W-:-:S04]  /*9390*/  UIADD3 UR4, UP0, UR4, 0x670, URZ ;  /* 0x0000067004047890 */ /* 0x000fc8000ff1e03f */
[----:B------:R-:W2:Y:S01]  /*93a0*/  S2UR UR43, SR_CTAID.Y ;  /* 0x00000000002b79c3 */ /* 0x000ea20000002600 */
[----:B------:R-:W-:-:S05]  /*93b0*/  UIADD3.X UR5, URZ, UR5, URZ, UP0, !UPT ;  /* 0x000000053f057290 */ /* 0x000fca00087fe43f */
[----:B------:R-:W-:-:S09]  /*93c0*/  UIADD3 UR40, UR40, -0x2200, URZ ;  /* 0xffffde0028287890 */ /* 0x000fd2000fffe03f */
[----:B--2---:R2:W-:Y:S01]  /*93d0*/  UTMASTG.4D [UR40], [UR4] ;  /* 0x00000028040073b5 */ /* 0x0045e20008018000 */
[----:B------:R0:W-:Y:S01]  /*93e0*/  UTMACMDFLUSH ;  /* 0x00000000000079b7 */ /* 0x0001e20000000000 */
[----:B--2---:R-:W-:-:S04]  /*93f0*/  DEPBAR.LE SB0, 0x1 ;  /* 0x000080400000791a */ /* 0x004fc80000000000 */
.L_x_66:
[----:B------:R-:W-:Y:S05]  /*9400*/  BSYNC B0 ;  /* 0x0000000000007941 */ /* 0x000fea0003800000 */
.L_x_65:
[----:B------:R-:W-:Y:S01]  /*9410*/  BAR.SYNC.DEFER_BLOCKING 0x1, 0x80 ;  /* 0x0042000000007b1d */ /* 0x000fe20000010000 */
[----:B------:R-:W-:Y:S02]  /*9420*/  F2FP.BF16.F32.PACK_AB R25, R25, R26 ;  /* 0x0000001a1919723e */ /* 0x000fe400000010ff */
[----:B------:R-:W-:Y:S02]  /*9430*/  F2FP.BF16.F32.PACK_AB R27, R27, R28 ;  /* 0x0000001c1b1b723e */ /* 0x000fe400000010ff */
[----:B------:R-:W-:Y:S01]  /*9440*/  F2FP.BF16.F32.PACK_AB R29, R29, R30 ;  /* 0x0000001e1d1d723e */ /* 0x000fe200000010ff */
[----:B------:R-:W-:Y:S01]  /*9450*/  BSSY B0, `(.L_x_67) ;  /* 0x000001b000007945 */ /* 0x000fe20003800000 */
[----:B------:R-:W-:Y:S02]  /*9460*/  F2FP.BF16.F32.PACK_AB R24, R89, R88 ;  /* 0x000000585918723e */ /* 0x000fe400000010ff */
[----:B------:R-:W-:Y:S02]  /*9470*/  F2FP.BF16.F32.PACK_AB R26, R93, R92 ;  /* 0x0000005c5d1a723e */ /* 0x000fe400000010ff */
[----:B------:R-:W-:-:S02]  /*9480*/  F2FP.BF16.F32.PACK_AB R28, R97, R96 ;  /* 0x00000060611c723e */ /* 0x000fc400000010ff */
[----:B------:R-:W-:Y:S02]  /*9490*/  F2FP.BF16.F32.PACK_AB R30, R101, R100 ;  /* 0x00000064651e723e */ /* 0x000fe400000010ff */
[----:B------:R-:W-:Y:S01]  /*94a0*/  F2FP.BF16.F32.PACK_AB R31, R31, R32 ;  /* 0x000000201f1f723e */ /* 0x000fe200000010ff */
[----:B------:R2:W-:Y:S04]  /*94b0*/  STSM.16.M88.4 [R21+0x1000], R12 ;  /* 0x0010000c15007844 */ /* 0x0005e80000000200 */
[----:B------:R2:W-:Y:S01]  /*94c0*/  STSM.16.M88.4 [R0+0x1000], R16 ;  /* 0x0010001000007844 */ /* 0x0005e20000000200 */
[----:B------:R-:W-:Y:S01]  /*94d0*/  @!PT LDS RZ, [RZ] ;  /* 0x00000000fffff984 */ /* 0x000fe20000000800 */
[----:B------:R-:W-:Y:S01]  /*94e0*/  @!PT LDS RZ, [RZ] ;  /* 0x00000000fffff984 */ /* 0x000fe20000000800 */
[----:B------:R-:W-:Y:S01]  /*94f0*/  @!PT LDS RZ, [RZ] ;  /* 0x00000000fffff984 */ /* 0x000fe20000000800 */
[----:B------:R-:W-:Y:S01]  /*9500*/  @!PT LDS RZ, [RZ] ;  /* 0x00000000fffff984 */ /* 0x000fe20000000800 */
[----:B------:R3:W-:Y:S06]  /*9510*/  MEMBAR.ALL.CTA ;  /* 0x0000000000007992 */ /* 0x0007ec0000008000 */
[----:B---3--:R-:W3:Y:S02]  /*9520*/  FENCE.VIEW.ASYNC.S ;  /* 0x00000000000073c6 */ /* 0x008ee40000000000 */
[----:B---3--:R-:W-:Y:S06]  /*9530*/  BAR.SYNC.DEFER_BLOCKING 0x1, 0x80 ;  /* 0x0042000000007b1d */ /* 0x008fec0000010000 */
[----:B------:R-:W-:Y:S05]  /*9540*/  @P1 BRA `(.L_x_68) ;  /* 0x00000000002c1947 */ /* 0x000fea0003800000 */
[----:B------:R-:W-:Y:S01]  /*9550*/  S2UR UR44, SR_CTAID.Z ;  /* 0x00000000002c79c3 */ /* 0x000fe20000002700 */
[----:B------:R-:W-:Y:S01]  /*9560*/  R2UR UR40, R22 ;  /* 0x00000000162872ca */ /* 0x000fe200000e0000 */
[----:B------:R-:W-:Y:S01]  /*9570*/  ULDC.64 UR4, c[0x0][0x198] ;  /* 0x0000660000047ab9 */ /* 0x000fe20000000a00 */
[----:B------:R-:W-:Y:S01]  /*9580*/  UMOV UR41, 0x20 ;  /* 0x0000002000297882 */ /* 0x000fe20000000000 */
[----:B------:R-:W-:-:S04]  /*9590*/  UIADD3 UR4, UP0, UR4, 0x670, URZ ;  /* 0x0000067004047890 */ /* 0x000fc8000ff1e03f */
[----:B------:R-:W3:Y:S01]  /*95a0*/  S2UR UR43, SR_CTAID.Y ;  /* 0x00000000002b79c3 */ /* 0x000ee20000002600 */
[----:B------:R-:W-:-:S05]  /*95b0*/  UIADD3.X UR5, URZ, UR5, URZ, UP0, !UPT ;  /* 0x000000053f057290 */ /* 0x000fca00087fe43f */
[----:B------:R-:W-:-:S09]  /*95c0*/  UIADD3 UR40, UR40, -0x1200, URZ ;  /* 0xffffee0028287890 */ /* 0x000fd2000fffe03f */
[----:B---3--:R3:W-:Y:S01]  /*95d0*/  UTMASTG.4D [UR40], [UR4] ;  /* 0x00000028040073b5 */ /* 0x0087e20008018000 */
[----:B------:R0:W-:Y:S01]  /*95e0*/  UTMACMDFLUSH ;  /* 0x00000000000079b7 */ /* 0x0001e20000000000 */
[----:B---3--:R-:W-:-:S04]  /*95f0*/  DEPBAR.LE SB0, 0x1 ;  /* 0x000080400000791a */ /* 0x008fc80000000000 */
.L_x_68:
[----:B------:R-:W-:Y:S05]  /*9600*/  BSYNC B0 ;  /* 0x0000000000007941 */ /* 0x000fea0003800000 */
.L_x_67:
        /* <DEDUP_REMOVED lines=10> */
[----:B------:R3:W-:Y:S04]  /*96b0*/  STSM.16.M88.4 [R21], R24 ;  /* 0x0000001815007844 */ /* 0x0007e80000000200 */
[----:B------:R3:W-:Y:S01]  /*96c0*/  STSM.16.M88.4 [R0], R28 ;  /* 0x0000001c00007844 */ /* 0x0007e20000000200 */
[----:B------:R-:W-:Y:S01]  /*96d0*/  @!PT LDS RZ, [RZ] ;  /* 0x00000000fffff984 */ /* 0x000fe20000000800 */
[----:B------:R-:W-:Y:S01]  /*96e0*/  @!PT LDS RZ, [RZ] ;  /* 0x00000000fffff984 */ /* 0x000fe20000000800 */
[----:B------:R-:W-:Y:S01]  /*96f0*/  @!PT LDS RZ, [RZ] ;  /* 0x00000000fffff984 */ /* 0x000fe20000000800 */
[----:B------:R-:W-:Y:S01]  /*9700*/  @!PT LDS RZ, [RZ] ;  /* 0x00000000fffff984 */ /* 0x000fe20000000800 */
[----:B------:R4:W-:Y:S06]  /*9710*/  MEMBAR.ALL.CTA ;  /* 0x0000000000007992 */ /* 0x0009ec0000008000 */
[----:B----4-:R-:W4:Y:S02]  /*9720*/  FENCE.VIEW.ASYNC.S ;  /* 0x00000000000073c6 */ /* 0x010f240000000000 */
[----:B----4-:R-:W-:Y:S06]  /*9730*/  BAR.SYNC.DEFER_BLOCKING 0x1, 0x80 ;  /* 0x0042000000007b1d */ /* 0x010fec0000010000 */
[----:B------:R-:W-:Y:S05]  /*9740*/  @P1 BRA `(.L_x_70) ;  /* 0x0000000000301947 */ /* 0x000fea0003800000 */
[----:B------:R-:W-:Y:S01]  /*9750*/  S2UR UR12, SR_CTAID.Z ;  /* 0x00000000000c79c3 */ /* 0x000fe20000002700 */
[----:B------:R-:W-:Y:S01]  /*9760*/  R2UR UR8, R22 ;  /* 0x00000000160872ca */ /* 0x000fe200000e0000 */
[----:B------:R-:W-:Y:S01]  /*9770*/  ULDC.64 UR4, c[0x0][0x198] ;  /* 0x0000660000047ab9 */ /* 0x000fe20000000a00 */
[----:B------:R-:W-:Y:S01]  /*9780*/  UMOV UR9, 0x40 ;  /* 0x0000004000097882 */ /* 0x000fe20000000000 */
[----:B------:R-:W-:Y:S01]  /*9790*/  UIADD3 UR4, UP0, UR4, 0x670, URZ ;  /* 0x0000067004047890 */ /* 0x000fe2000ff1e03f */
[----:B------:R-:W-:-:S03]  /*97a0*/  UMOV UR10, UR42 ;  /* 0x0000002a000a7c82 */ /* 0x000fc60008000000 */
[----:B------:R-:W4:Y:S01]  /*97b0*/  S2UR UR11, SR_CTAID.Y ;  /* 0x00000000000b79c3 */ /* 0x000f220000002600 */
[----:B------:R-:W-:-:S05]  /*97c0*/  UIADD3.X UR5, URZ, UR5, URZ, UP0, !UPT ;  /* 0x000000053f057290 */ /* 0x000fca00087fe43f */
[----:B------:R-:W-:-:S09]  /*97d0*/  UIADD3 UR8, UR8, -0x2200, URZ ;  /* 0xffffde0008087890 */ /* 0x000fd2000fffe03f */
[----:B----4-:R4:W-:Y:S01]  /*97e0*/  UTMASTG.4D [UR8], [UR4] ;  /* 0x00000008040073b5 */ /* 0x0109e20008018000 */
[----:B------:R0:W-:Y:S01]  /*97f0*/  UTMACMDFLUSH ;  /* 0x00000000000079b7 */ /* 0x0001e20000000000 */
[----:B----4-:R-:W-:-:S04]  /*9800*/  DEPBAR.LE SB0, 0x1 ;  /* 0x000080400000791a */ /* 0x010fc80000000000 */
.L_x_70:
[----:B------:R-:W-:Y:S05]  /*9810*/  BSYNC B0 ;  /* 0x0000000000007941 */ /* 0x000fea0003800000 */
.L_x_69:
        /* <DEDUP_REMOVED lines=11> */
[----:B------:R4:W-:Y:S01]  /*98d0*/  STSM.16.M88.4 [R23], R36 ;  /* 0x0000002417007844 */ /* 0x0009e20000000200 */
[----:B------:R-:W-:Y:S01]  /*98e0*/  @!PT LDS RZ, [RZ] ;  /* 0x00000000fffff984 */ /* 0x000fe20000000800 */
[----:B------:R-:W-:Y:S01]  /*98f0*/  @!PT LDS RZ, [RZ] ;  /* 0x00000000fffff984 */ /* 0x000fe20000000800 */
[----:B------:R-:W-:Y:S01]  /*9900*/  @!PT LDS RZ, [RZ] ;  /* 0x00000000fffff984 */ /* 0x000fe20000000800 */
[----:B------:R-:W-:Y:S01]  /*9910*/  @!PT LDS RZ, [RZ] ;  /* 0x00000000fffff984 */ /* 0x000fe20000000800 */
[----:B------:R5:W-:Y:S06]  /*9920*/  MEMBAR.ALL.CTA ;  /* 0x0000000000007992 */ /* 0x000bec0000008000 */
[----:B-----5:R-:W5:Y:S02]  /*9930*/  FENCE.VIEW.ASYNC.S ;  /* 0x00000000000073c6 */ /* 0x020f640000000000 */
[----:B-----5:R-:W-:Y:S06]  /*9940*/  BAR.SYNC.DEFER_BLOCKING 0x1, 0x80 ;  /* 0x0042000000007b1d */ /* 0x020fec0000010000 */
[----:B------:R-:W-:Y:S05]  /*9950*/  @P1 BRA `(.L_x_72) ;  /* 0x0000000000301947 */ /* 0x000fea0003800000 */
[----:B------:R-:W-:Y:S01]  /*9960*/  S2UR UR12, SR_CTAID.Z ;  /* 0x00000000000c79c3 */ /* 0x000fe20000002700 */
[----:B------:R-:W-:Y:S01]  /*9970*/  R2UR UR8, R22 ;  /* 0x00000000160872ca */ /* 0x000fe200000e0000 */
[----:B------:R-:W-:Y:S01]  /*9980*/  ULDC.64 UR4, c[0x0][0x198] ;  /* 0x0000660000047ab9 */ /* 0x000fe20000000a00 */
[----:B------:R-:W-:Y:S01]  /*9990*/  UMOV UR9, 0x60 ;  /* 0x0000006000097882 */ /* 0x000fe20000000000 */
[----:B------:R-:W-:Y:S01]  /*99a0*/  UIADD3 UR4, UP0, UR4, 0x670, URZ ;  /* 0x0000067004047890 */ /* 0x000fe2000ff1e03f */
[----:B------:R-:W-:-:S03]  /*99b0*/  UMOV UR10, UR42 ;  /* 0x0000002a000a7c82 */ /* 0x000fc60008000000 */
[----:B------:R-:W5:Y:S01]  /*99c0*/  S2UR UR11, SR_CTAID.Y ;  /* 0x00000000000b79c3 */ /* 0x000f620000002600 */
[----:B------:R-:W-:-:S05]  /*99d0*/  UIADD3.X UR5, URZ, UR5, URZ, UP0, !UPT ;  /* 0x000000053f057290 */ /* 0x000fca00087fe43f */
[----:B------:R-:W-:-:S09]  /*99e0*/  UIADD3 UR8, UR8, -0x1200, URZ ;  /* 0xffffee0008087890 */ /* 0x000fd2000fffe03f */
[----:B-----5:R1:W-:Y:S01]  /*99f0*/  UTMASTG.4D [UR8], [UR4] ;  /* 0x00000008040073b5 */ /* 0x0203e20008018000 */
[----:B------:R0:W-:Y:S01]  /*9a00*/  UTMACMDFLUSH ;  /* 0x00000000000079b7 */ /* 0x0001e20000000000 */
[----:B-1----:R-:W-:-:S04]  /*9a10*/  DEPBAR.LE SB0, 0x1 ;  /* 0x000080400000791a */ /* 0x002fc80000000000 */
.L_x_72:
[----:B------:R-:W-:Y:S05]  /*9a20*/  BSYNC B0 ;  /* 0x0000000000007941 */ /* 0x000fea0003800000 */
.L_x_71:
[----:B------:R-:W-:Y:S06]  /*9a30*/  BAR.SYNC.DEFER_BLOCKING 0x1, 0x80 ;  /* 0x0042000000007b1d */ /* 0x000fec0000010000 */
[----:B------:R-:W-:Y:S01]  /*9a40*/  BSSY B0, `(.L_x_73) ;  /* 0x0000016000007945 */ /* 0x000fe20003800000 */
[----:B------:R1:W-:Y:S04]  /*9a50*/  STSM.16.M88.4 [R21], R40 ;  /* 0x0000002815007844 */ /* 0x0003e80000000200 */
        /* <DEDUP_REMOVED lines=18> */
[----:B-----5:R1:W-:Y:S02]  /*9b80*/  UTMASTG.4D [UR8], [UR4] ;  /* 0x00000008040073b5 */ /* 0x0203e40008018000 */
[----:B-1----:R0:W-:Y:S02]  /*9b90*/  UTMACMDFLUSH ;  /* 0x00000000000079b7 */ /* 0x0021e40000000000 */
.L_x_74:
[----:B------:R-:W-:Y:S05]  /*9ba0*/  BSYNC B0 ;  /* 0x0000000000007941 */ /* 0x000fea0003800000 */
.L_x_73:
[----:B------:R-:W-:Y:S01]  /*9bb0*/  UIADD3 UR37, UR37, -0x1, URZ ;  /* 0xffffffff25257890 */ /* 0x000fe2000fffe03f */
[----:B------:R-:W-:-:S04]  /*9bc0*/  DEPBAR.LE SB0, 0x0 ;  /* 0x000080000000791a */ /* 0x000fc80000000000 */
[----:B------:R-:W-:-:S04]  /*9bd0*/  USHF.L.U32 UR4, UR37, 0x3, URZ ;  /* 0x0000000325047899 */ /* 0x000fc8000800063f */
[----:B------:R-:W-:-:S04]  /*9be0*/  ULOP3.LUT UR4, UR4, 0x8, URZ, 0xe2, !UPT ;  /* 0x0000000804047892 */ /* 0x000fc8000f8ee23f */
[----:B------:R-:W-:-:S06]  /*9bf0*/  ULOP3.LUT UR4, UR4, 0x18, URZ, 0x3c, !UPT ;  /* 0x0000001804047892 */ /* 0x000fcc000f8e3c3f */
[----:B-123--:R-:W-:-:S04]  /*9c00*/  MOV R0, UR4 ;  /* 0x0000000400007c02 */ /* 0x00efc80008000f00 */
[----:B------:R-:W-:Y:S01]  /*9c10*/  SYNCS.ARRIVE.TRANS64.A1T0 RZ, [R0+UR36+0x23090], RZ ;  /* 0x023090ff00ff79a7 */ /* 0x000fe20008100024 */
[----:B------:R-:W-:Y:S05]  /*9c20*/  EXIT ;  /* 0x000000000000794d */ /* 0x000fea0003800000 */
.L_x_6:
[----:B------:R-:W-:-:S08]  /*9c30*/  UISETP.NE.AND UP0, UPT, UR5, 0x1, UPT ;  /* 0x000000010500788c */ /* 0x000fd0000bf05270 */
[----:B------:R-:W1:-:S00]  /*9c40*/  USETMAXREG.DEALLOC.CTAPOOL 0x18 ;  /* 0x00000018000079c8 */ /* 0x000e4000080e0500 */
[----:B------:R-:W-:-:S13]  /*9c50*/  PLOP3.LUT P0, PT, PT, PT, UP0, 0x80, 0x0 ;  /* 0x000000000000781c */ /* 0x000fda0003f0f008 */
[----:B------:R-:W-:Y:S05]  /*9c60*/  @P0 EXIT ;  /* 0x000000000000094d */ /* 0x000fea0003800000 */
[----:B------:R-:W2:Y:S01]  /*9c70*/  S2UR UR11, SR_CTAID.X ;  /* 0x00000000000b79c3 */ /* 0x000ea20000002500 */
[----:B------:R-:W-:Y:S01]  /*9c80*/  ELECT P3, URZ, PT ;  /* 0x00000000003f782f */ /* 0x000fe20003860000 */
[----:B------:R-:W-:Y:S01]  /*9c90*/  BSSY B0, `(.L_x_75) ;  /* 0x0000043000007945 */ /* 0x000fe20003800000 */
[----:B-1----:R-:W-:Y:S02]  /*9ca0*/  MOV R2, RZ ;  /* 0x000000ff00027202 */ /* 0x002fe40000000f00 */
[----:B------:R-:W-:Y:S02]  /*9cb0*/  MOV R8, RZ ;  /* 0x000000ff00087202 */ /* 0x000fe40000000f00 */
[----:B------:R-:W-:Y:S01]  /*9cc0*/  MOV R4, RZ ;  /* 0x000000ff00047202 */ /* 0x000fe20000000f00 */
[----:B------:R-:W1:Y:S08]  /*9cd0*/  S2UR UR52, SR_CTAID.Y ;  /* 0x00000000003479c3 */ /* 0x000e700000002600 */
[----:B------:R-:W3:Y:S01]  /*9ce0*/  S2UR UR53, SR_CTAID.Z ;  /* 0x00000000003579c3 */ /* 0x000ee20000002700 */
[----:B--2---:R-:W-:Y:S01]  /*9cf0*/  USHF.L.U32 UR11, UR11, 0x7, URZ ;  /* 0x000000070b0b7899 */ /* 0x004fe2000800063f */
[----:B------:R-:W-:Y:S11]  /*9d00*/  @!P3 BRA `(.L_x_76) ;  /* 0x0000000000ecb947 */ /* 0x000ff60003800000 */
[----:B------:R-:W2:Y:S01]  /*9d10*/  S2R R4, SR_CgaCtaId ;  /* 0x0000000000047919 */ /* 0x000ea20000008800 */
[----:B------:R-:W-:Y:S02]  /*9d20*/  MOV R3, 0x400 ;  /* 0x0000040000037802 */ /* 0x000fe40000000f00 */
[----:B------:R-:W-:Y:S02]  /*9d30*/  MOV R5, 0x1 ;  /* 0x0000000100057802 */ /* 0x000fe40000000f00 */
[----:B--2---:R-:W-:Y:S02]  /*9d40*/  LEA R4, R4, R3, 0x18 ;  /* 0x0000000304047211 */ /* 0x004fe400078ec0ff */
[----:B------:R-:W-:-:S04]  /*9d50*/  SHF.L.U32 R3, R5, 0x1f, RZ ;  /* 0x0000001f05037819 */ /* 0x000fc800000006ff */
[----:B------:R-:W2:Y:S02]  /*9d60*/  SYNCS.PHASECHK.TRANS64.TRYWAIT P0, [R4+URZ+0x23060], R3 ;  /* 0x02306003040075a7 */ /* 0x000ea4000800017f */
[----:B--2---:R-:W-:Y:S05]  /*9d70*/  @!P0 BRA `(.L_x_77) ;  /* 0x0000001c00288947 */ /* 0x004fea0003800000 */
.L_x_114:
[----:B------:R-:W-:Y:S01]  /*9d80*/  ULOP3.LUT UR5, UR4, 0x2, URZ, 0xfc, !UPT ;  /* 0x0000000204057892 */ /* 0x000fe2000f8efc3f */
[----:B--2---:R-:W-:-:S03]  /*9d90*/  @P2 MOV R3, 0x5000 ;  /* 0x0000500000032802 */ /* 0x004fc60000000f00 */
[----:B------:R-:W-:Y:S01]  /*9da0*/  UPRMT UR5, UR5, 0x9910, URZ ;  /* 0x0000991005057896 */ /* 0x000fe2000800003f */
[----:B------:R2:W-:Y:S03]  /*9db0*/  @P2 SYNCS.ARRIVE.TRANS64 RZ, [R4+URZ+0x23050], R3 ;  /* 0x0230500304ff29a7 */ /* 0x0005e6000800003f */
[----:B------:R-:W-:-:S06]  /*9dc0*/  UISETP.NE.AND UP0, UPT, UR5, 0x2, UPT ;  /* 0x000000020500788c */ /* 0x000fcc000bf05270 */
[----:B------:R-:W-:-:S13]  /*9dd0*/  PLOP3.LUT P0, PT, PT, PT, UP0, 0x80, 0x0 ;  /* 0x000000000000781c */ /* 0x000fda0003f0f008 */
[----:B--2---:R-:W-:Y:S05]  /*9de0*/  @P0 BRA `(.L_x_78) ;  /* 0x0000000000040947 */ /* 0x004fea0003800000 */
[----:B-1-3--:R-:W-:Y:S01]  /*9df0*/  BPT.TRAP 0x1 ;  /* 0x000000040000795c */ /* 0x00afe20000300000 */
.L_x_78:
[----:B------:R-:W-:-:S04]  /*9e00*/  LOP3.LUT P0, RZ, R0, 0x1f, RZ, 0xc0, !PT ;  /* 0x0000001f00ff7812 */ /* 0x000fc8000780c0ff */
[----:B------:R-:W-:-:S13]  /*9e10*/  PLOP3.LUT P0, PT, P0, P2, PT, 0x2a, 0x0 ;  /* 0x000000000000781c */ /* 0x000fda0000704572 */
[----:B------:R-:W-:Y:S05]  /*9e20*/  @P0 BRA `(.L_x_79) ;  /* 0x0000000000040947 */ /* 0x000fea0003800000 */
[----:B-1-3--:R-:W-:Y:S01]  /*9e30*/  BPT.TRAP 0x1 ;  /* 0x000000040000795c */ /* 0x00afe20000300000 */
.L_x_79:
[----:B------:R-:W-:Y:S01]  /*9e40*/  R2UR UR8, R4 ;  /* 0x00000000040872ca */ /* 0x000fe200000e0000 */
[----:B------:R-:W-:Y:S01]  /*9e50*/  ULDC.64 UR6, c[0x0][0x198] ;  /* 0x0000660000067ab9 */ /* 0x000fe20000000a00 */
[----:B------:R-:W-:Y:S01]  /*9e60*/  UMOV UR14, 0x0 ;  /* 0x00000000000e7882 */ /* 0x000fe20000000000 */
[----:B------:R-:W-:Y:S01]  /*9e70*/  UIADD3 UR6, UP0, UR6, 0xf0, URZ ;  /* 0x000000f006067890 */ /* 0x000fe2000ff1e03f */
[----:B------:R-:W-:Y:S01]  /*9e80*/  MOV R8, 0x40 ;  /* 0x0000004000087802 */ /* 0x000fe20000000f00 */
[----:B------:R-:W-:Y:S01]  /*9e90*/  UMOV UR15, 0x10000000 ;  /* 0x10000000000f7882 */ /* 0x000fe20000000000 */
[----:B------:R-:W-:Y:S01]  /*9ea0*/  UMOV UR10, URZ ;  /* 0x0000003f000a7c82 */ /* 0x000fe20008000000 */
[----:B------:R-:W-:Y:S01]  /*9eb0*/  UIADD3.X UR7, URZ, UR7, URZ, UP0, !UPT ;  /* 0x000000073f077290 */ /* 0x000fe200087fe43f */
[----:B------:R-:W-:Y:S01]  /*9ec0*/  MOV R4, 0x1 ;  /* 0x0000000100047802 */ /* 0x000fe20000000f00 */
[----:B-1----:R-:W-:Y:S01]  /*9ed0*/  UMOV UR12, UR52 ;  /* 0x00000034000c7c82 */ /* 0x002fe20008000000 */
[----:B---3--:R-:W-:Y:S01]  /*9ee0*/  UMOV UR13, UR53 ;  /* 0x00000035000d7c82 */ /* 0x008fe20008000000 */
[----:B------:R-:W-:Y:S01]  /*9ef0*/  UMOV UR34, 0x20 ;  /* 0x0000002000227882 */ /* 0x000fe20000000000 */
[----:B------:R-:W-:Y:S01]  /*9f00*/  UMOV UR35, UR11 ;  /* 0x0000000b00237c82 */ /* 0x000fe20008000000 */
[----:B------:R-:W-:-:S02]  /*9f10*/  UIADD3 UR9, UR8, 0x23050, URZ ;  /* 0x0002305008097890 */ /* 0x000fc4000fffe03f */
[----:B------:R-:W-:Y:S02]  /*9f20*/  UIADD3 UR32, UR8, 0x1000, URZ ;  /* 0x0000100008207890 */ /* 0x000fe4000fffe03f */
[----:B------:R-:W-:Y:S02]  /*9f30*/  UIADD3 UR24, UR8, 0x2000, URZ ;  /* 0x0000200008187890 */ /* 0x000fe4000fffe03f */
[----:B------:R-:W-:Y:S02]  /*9f40*/  UIADD3 UR16, UR8, 0x3000, URZ ;  /* 0x0000300008107890 */ /* 0x000fe4000fffe03f */
[----:B------:R-:W-:Y:S02]  /*9f50*/  UIADD3 UR48, UR8, 0x4000, URZ ;  /* 0x0000400008307890 */ /* 0x000fe4000fffe03f */
[----:B------:R2:W-:Y:S01]  /*9f60*/  UTMALDG.4D [UR8], [UR6], desc[UR14] ;  /* 0x00000e08060075b4 */ /* 0x0005e20008019000 */
[----:B------:R-:W-:Y:S01]  /*9f70*/  UMOV UR36, UR52 ;  /* 0x0000003400247c82 */ /* 0x000fe20008000000 */
[----:B------:R-:W-:Y:S01]  /*9f80*/  UMOV UR37, UR53 ;  /* 0x0000003500257c82 */ /* 0x000fe20008000000 */
[----:B------:R-:W-:Y:S01]  /*9f90*/  UMOV UR33, UR9 ;  /* 0x0000000900217c82 */ /* 0x000fe20008000000 */
[----:B------:R-:W-:Y:S01]  /*9fa0*/  UMOV UR26, 0x40 ;  /* 0x00000040001a7882 */ /* 0x000fe20000000000 */
[----:B------:R-:W-:Y:S01]  /*9fb0*/  UMOV UR27, UR11 ;  /* 0x0000000b001b7c82 */ /* 0x000fe20008000000 */
[----:B------:R-:W-:Y:S01]  /*9fc0*/  UMOV UR28, UR52 ;  /* 0x00000034001c7c82 */ /* 0x000fe20008000000 */
[----:B------:R-:W-:Y:S01]  /*9fd0*/  UMOV UR29, UR53 ;  /* 0x00000035001d7c82 */ /* 0x000fe20008000000 */
[----:B------:R-:W-:Y:S01]  /*9fe0*/  UMOV UR25, UR9 ;  /* 0x0000000900197c82 */ /* 0x000fe20008000000 */
[----:B------:R-:W-:Y:S01]  /*9ff0*/  UMOV UR18, 0x60 ;  /* 0x0000006000127882 */ /* 0x000fe20000000000 */
[----:B------:R-:W-:Y:S01]  /*a000*/  UMOV UR19, UR11 ;  /* 0x0000000b00137c82 */ /* 0x000fe20008000000 */
[----:B------:R-:W-:Y:S01]  /*a010*/  UMOV UR20, UR52 ;  /* 0x0000003400147c82 */ /* 0x000fe20008000000 */
[----:B------:R2:W-:Y:S01]  /*a020*/  UTMALDG.4D [UR32], [UR6], desc[UR14] ;  /* 0x00000e20060075b4 */ /* 0x0005e20008019000 */
[----:B------:R-:W-:Y:S01]  /*a030*/  UMOV UR21, UR53 ;  /* 0x0000003500157c82 */ /* 0x000fe20008000000 */
[----:B------:R-:W-:Y:S01]  /*a040*/  UMOV UR17, UR9 ;  /* 0x0000000900117c82 */ /* 0x000fe20008000000 */
[----:B------:R-:W-:Y:S01]  /*a050*/  UMOV UR50, 0x80 ;  /* 0x0000008000327882 */ /* 0x000fe20000000000 */
[----:B------:R-:W-:Y:S01]  /*a060*/  UMOV UR51, UR11 ;  /* 0x0000000b00337c82 */ /* 0x000fe20008000000 */
[----:B------:R-:W-:Y:S01]  /*a070*/  UMOV UR49, UR9 ;  /* 0x0000000900317c82 */ /* 0x000fe20008000000 */
[----:B------:R2:W-:Y:S01]  /*a080*/  UTMALDG.4D [UR24], [UR6], desc[UR14] ;  /* 0x00000e18060075b4 */ /* 0x0005e20008019000 */
[----:B------:R2:W-:Y:S01]  /*a090*/  UTMALDG.4D [UR16], [UR6], desc[UR14] ;  /* 0x00000e10060075b4 */ /* 0x0005e20008019000 */
[----:B------:R2:W-:Y:S02]  /*a0a0*/  UTMALDG.4D [UR48], [UR6], desc[UR14] ;  /* 0x00000e30060075b4 */ /* 0x0005e40008019000 */
[----:B--2---:R-:W-:Y:S01]  /*a0b0*/  NOP ;  /* 0x0000000000007918 */ /* 0x004fe20000000000 */
.L_x_76:
[----:B-1-3--:R-:W-:Y:S05]  /*a0c0*/  BSYNC B0 ;  /* 0x0000000000007941 */ /* 0x00afea0003800000 */
.L_x_75:
[----:B------:R-:W1:Y:S01]  /*a0d0*/  LDC R3, c[0x0][0x28c] ;  /* 0x0000a300ff037b82 */ /* 0x000e620000000800 */
[----:B------:R-:W-:Y:S01]  /*a0e0*/  BSSY B0, `(.L_x_80) ;  /* 0x000003f000007945 */ /* 0x000fe20003800000 */
[----:B-1----:R-:W-:-:S13]  /*a0f0*/  ISETP.GT.AND P4, PT, R3, RZ, P3 ;  /* 0x000000ff0300720c */ /* 0x002fda0001f84270 */
[----:B------:R-:W-:Y:S05]  /*a100*/  @!P4 BRA `(.L_x_81) ;  /* 0x0000000000f0c947 */ /* 0x000fea0003800000 */
[----:B------:R-:W1:Y:S01]  /*a110*/  S2R R5, SR_CgaCtaId ;  /* 0x0000000000057919 */ /* 0x000e620000008800 */
[----:B------:R-:W-:-:S04]  /*a120*/  MOV R2, 0x400 ;  /* 0x0000040000027802 */ /* 0x000fc80000000f00 */
[----:B-1----:R-:W-:Y:S02]  /*a130*/  LEA R2, R5, R2, 0x18 ;  /* 0x0000000205027211 */ /* 0x002fe400078ec0ff */
[----:B------:R-:W-:-:S04]  /*a140*/  MOV R5, 0x1 ;  /* 0x0000000100057802 */ /* 0x000fc80000000f00 */
[----:B------:R-:W-:-:S04]  /*a150*/  SHF.L.U32 R5, R5, 0x1f, RZ ;  /* 0x0000001f05057819 */ /* 0x000fc800000006ff */
[----:B------:R-:W1:Y:S02]  /*a160*/  SYNCS.PHASECHK.TRANS64.TRYWAIT P0, [R2+URZ+0x23028], R5 ;  /* 0x02302805020075a7 */ /* 0x000e64000800017f */
[----:B-1----:R-:W-:Y:S05]  /*a170*/  @!P0 BRA `(.L_x_82) ;  /* 0x00000018003c8947 */ /* 0x002fea0003800000 */
.L_x_115:
[----:B------:R-:W-:Y:S01]  /*a180*/  ULOP3.LUT UR5, UR4, 0x2, URZ, 0xfc, !UPT ;  /* 0x0000000204057892 */ /* 0x000fe2000f8efc3f */
[----:B-1----:R-:W-:-:S03]  /*a190*/  @P2 MOV R5, 0x5000 ;  /* 0x0000500000052802 */ /* 0x002fc60000000f00 */
[----:B------:R-:W-:Y:S01]  /*a1a0*/  UPRMT UR5, UR5, 0x9910, URZ ;  /* 0x0000991005057896 */ /* 0x000fe2000800003f */
[----:B------:R1:W-:Y:S03]  /*a1b0*/  @P2 SYNCS.ARRIVE.TRANS64 RZ, [R2+URZ+0x23000], R5 ;  /* 0x0230000502ff29a7 */ /* 0x0003e6000800003f */
[----:B------:R-:W-:-:S06]  /*a1c0*/  UISETP.NE.AND UP0, UPT, UR5, 0x2, UPT ;  /* 0x000000020500788c */ /* 0x000fcc000bf05270 */
[----:B------:R-:W-:-:S13]  /*a1d0*/  PLOP3.LUT P0, PT, PT, PT, UP0, 0x80, 0x0 ;  /* 0x000000000000781c */ /* 0x000fda0003f0f008 */
[----:B-1----:R-:W-:Y:S05]  /*a1e0*/  @P0 BRA `(.L_x_83) ;  /* 0x0000000000040947 */ /* 0x002fea0003800000 */
[----:B------:R-:W-:Y:S01]  /*a1f0*/  BPT.TRAP 0x1 ;  /* 0x000000040000795c */ /* 0x000fe20000300000 */
.L_x_83:
[----:B------:R-:W-:-:S04]  /*a200*/  LOP3.LUT P0, RZ, R0, 0x1f, RZ, 0xc0, !PT ;  /* 0x0000001f00ff7812 */ /* 0x000fc8000780c0ff */
[----:B------:R-:W-:-:S13]  /*a210*/  PLOP3.LUT P0, PT, P0, P2, PT, 0x2a, 0x0 ;  /* 0x000000000000781c */ /* 0x000fda0000704572 */
[----:B------:R-:W-:Y:S05]  /*a220*/  @P0 BRA `(.L_x_84) ;  /* 0x0000000000040947 */ /* 0x000fea0003800000 */
[----:B------:R-:W-:Y:S01]  /*a230*/  BPT.TRAP 0x1 ;  /* 0x000000040000795c */ /* 0x000fe20000300000 */
.L_x_84:
[----:B------:R-:W-:Y:S01]  /*a240*/  R2UR UR16, R2 ;  /* 0x00000000021072ca */ /* 0x000fe200000e0000 */
[----:B------:R-:W-:Y:S01]  /*a250*/  ULDC.64 UR6, c[0x0][0x198] ;  /* 0x0000660000067ab9 */ /* 0x000fe20000000a00 */
[----:B------:R-:W-:Y:S01]  /*a260*/  UMOV UR51, URZ ;  /* 0x0000003f00337c82 */ /* 0x000fe20008000000 */
[----:B------:R-:W-:Y:S01]  /*a270*/  UIADD3 UR6, UP0, UR6, 0x1f0, URZ ;  /* 0x000001f006067890 */ /* 0x000fe2000ff1e03f */
[----:B------:R-:W-:Y:S01]  /*a280*/  MOV R2, 0x1 ;  /* 0x0000000100027802 */ /* 0x000fe20000000f00 */
[----:B------:R-:W-:Y:S01]  /*a290*/  UMOV UR8, 0x0 ;  /* 0x0000000000087882 */ /* 0x000fe20000000000 */
[----:B------:R-:W-:Y:S01]  /*a2a0*/  UMOV UR9, 0x10000000 ;  /* 0x1000000000097882 */ /* 0x000fe20000000000 */
[----:B------:R-:W-:Y:S01]  /*a2b0*/  UIADD3.X UR7, URZ, UR7, URZ, UP0, !UPT ;  /* 0x000000073f077290 */ /* 0x000fe200087fe43f */
[----:B------:R-:W-:Y:S01]  /*a2c0*/  UMOV UR50, URZ ;  /* 0x0000003f00327c82 */ /* 0x000fe20008000000 */
[----:B------:R-:W-:Y:S01]  /*a2d0*/  UMOV UR42, 0x20 ;  /* 0x00000020002a7882 */ /* 0x000fe20000000000 */
[----:B------:R-:W-:Y:S01]  /*a2e0*/  UMOV UR44, UR52 ;  /* 0x00000034002c7c82 */ /* 0x000fe20008000000 */
[----:B------:R-:W-:-:S02]  /*a2f0*/  UMOV UR45, UR53 ;  /* 0x00000035002d7c82 */ /* 0x000fc40008000000 */
[----:B------:R-:W-:Y:S02]  /*a300*/  UIADD3 UR48, UR16, 0xa000, URZ ;  /* 0x0000a00010307890 */ /* 0x000fe4000fffe03f */
[----:B------:R-:W-:Y:S02]  /*a310*/  UIADD3 UR49, UR16, 0x23000, URZ ;  /* 0x0002300010317890 */ /* 0x000fe4000fffe03f */
[----:B------:R-:W-:Y:S02]  /*a320*/  UIADD3 UR40, UR16, 0xb000, URZ ;  /* 0x0000b00010287890 */ /* 0x000fe4000fffe03f */
[----:B------:R-:W-:Y:S02]  /*a330*/  UIADD3 UR32, UR16, 0xc000, URZ ;  /* 0x0000c00010207890 */ /* 0x000fe4000fffe03f */
[----:B------:R-:W-:Y:S02]  /*a340*/  UIADD3 UR24, UR16, 0xd000, URZ ;  /* 0x0000d00010187890 */ /* 0x000fe4000fffe03f */
[----:B------:R-:W-:Y:S01]  /*a350*/  UIADD3 UR16, UR16, 0xe000, URZ ;  /* 0x0000e00010107890 */ /* 0x000fe2000fffe03f */
[----:B------:R1:W-:Y:S01]  /*a360*/  UTMALDG.4D [UR48], [UR6], desc[UR8] ;  /* 0x00000830060075b4 */ /* 0x0003e20008019000 */
        /* <DEDUP_REMOVED lines=18> */
[----:B------:R1:W-:Y:S01]  /*a490*/  UTMALDG.4D [UR32], [UR6], desc[UR8] ;  /* 0x00000820060075b4 */ /* 0x0003e20008019000 */
[----:B------:R1:W-:Y:S01]  /*a4a0*/  UTMALDG.4D [UR24], [UR6], desc[UR8] ;  /* 0x00000818060075b4 */ /* 0x0003e20008019000 */
[----:B------:R1:W-:Y:S02]  /*a4b0*/  UTMALDG.4D [UR16], [UR6], desc[UR8] ;  /* 0x00000810060075b4 */ /* 0x0003e40008019000 */
[----:B-1----:R-:W-:Y:S01]  /*a4c0*/  NOP ;  /* 0x0000000000007918 */ /* 0x002fe20000000000 */
.L_x_81:
[----:B------:R-:W-:Y:S05]  /*a4d0*/  BSYNC B0 ;  /* 0x0000000000007941 */ /* 0x000fea0003800000 */
.L_x_80:
[----:B------:R-:W-:Y:S04]  /*a4e0*/  BSSY B0, `(.L_x_85) ;  /* 0x0000041000007945 */ /* 0x000fe80003800000 */
[----:B------:R-:W-:Y:S05]  /*a4f0*/  @!P3 BRA `(.L_x_86) ;  /* 0x0000000000fcb947 */ /* 0x000fea0003800000 */
[----:B------:R-:W1:Y:S01]  /*a500*/  S2R R6, SR_CgaCtaId ;  /* 0x0000000000067919 */ /* 0x000e620000008800 */
[----:B------:R-:W-:-:S04]  /*a510*/  MOV R5, 0x400 ;  /* 0x0000040000057802 */ /* 0x000fc80000000f00 */
[----:B-1----:R-:W-:Y:S02]  /*a520*/  LEA R7, R6, R5, 0x18 ;  /* 0x0000000506077211 */ /* 0x002fe400078ec0ff */
[----:B------:R-:W-:Y:S02]  /*a530*/  MOV R6, 0x1 ;  /* 0x0000000100067802 */ /* 0x000fe40000000f00 */
[----:B------:R-:W-:Y:S02]  /*a540*/  LEA R5, R4, R7, 0x3 ;  /* 0x0000000704057211 */ /* 0x000fe400078e18ff */
[----:B------:R-:W-:-:S04]  /*a550*/  SHF.L.U32 R6, R6, 0x1f, RZ ;  /* 0x0000001f06067819 */ /* 0x000fc800000006ff */
[----:B------:R-:W1:Y:S02]  /*a560*/  SYNCS.PHASECHK.TRANS64.TRYWAIT P0, [R5+URZ+0x23060], R6 ;  /* 0x02306006050075a7 */ /* 0x000e64000800017f */
[----:B-1----:R-:W-:Y:S05]  /*a570*/  @!P0 BRA `(.L_x_87) ;  /* 0x0000001400508947 */ /* 0x002fea0003800000 */
.L_x_116:
        /* <DEDUP_REMOVED lines=8> */
.L_x_88:
[----:B------:R-:W-:-:S04]  /*a600*/  LOP3.LUT P0, RZ, R0, 0x1f, RZ, 0xc0, !PT ;  /* 0x0000001f00ff7812 */ /* 0x000fc8000780c0ff */
[----:B------:R-:W-:-:S13]  /*a610*/  PLOP3.LUT P0, PT, P0, P2, PT, 0x2a, 0x0 ;  /* 0x000000000000781c */ /* 0x000fda0000704572 */
[----:B------:R-:W-:Y:S05]  /*a620*/  @P0 BRA `(.L_x_89) ;  /* 0x0000000000040947 */ /* 0x000fea0003800000 */
[----:B------:R-:W-:Y:S01]  /*a630*/  BPT.TRAP 0x1 ;  /* 0x000000040000795c */ /* 0x000fe20000300000 */
.L_x_89:
[----:B------:R-:W-:Y:S01]  /*a640*/  R2UR UR40, R4 ;  /* 0x00000000042872ca */ /* 0x000fe200000e0000 */
[----:B------:R-:W-:Y:S01]  /*a650*/  ULDC.64 UR6, c[0x0][0x198] ;  /* 0x0000660000067ab9 */ /* 0x000fe20000000a00 */
[----:B------:R-:W-:Y:S01]  /*a660*/  R2UR UR5, R7 ;  /* 0x00000000070572ca */ /* 0x000fe200000e0000 */
[----:B------:R-:W-:Y:S01]  /*a670*/  UIADD3 UR6, UP0, UR6, 0xf0, URZ ;  /* 0x000000f006067890 */ /* 0x000fe2000ff1e03f */
[----:B------:R-:W-:Y:S01]  /*a680*/  R2UR UR43, R8 ;  /* 0x00000000082b72ca */ /* 0x000fe200000e0000 */
[----:B------:R-:W-:Y:S01]  /*a690*/  UMOV UR8, 0x0 ;  /* 0x0000000000087882 */ /* 0x000fe20000000000 */
[----:B------:R-:W-:Y:S01]  /*a6a0*/  R2UR UR41, R5 ;  /* 0x00000000052972ca */ /* 0x000fe200000e0000 */
[----:B------:R-:W-:Y:S01]  /*a6b0*/  UIADD3.X UR7, URZ, UR7, URZ, UP0, !UPT ;  /* 0x000000073f077290 */ /* 0x000fe200087fe43f */
[----:B------:R-:W-:Y:S01]  /*a6c0*/  UMOV UR9, 0x10000000 ;  /* 0x1000000000097882 */ /* 0x000fe20000000000 */
[----:B------:R-:W-:Y:S01]  /*a6d0*/  UMOV UR42, URZ ;  /* 0x0000003f002a7c82 */ /* 0x000fe20008000000 */
[----:B------:R-:W-:Y:S01]  /*a6e0*/  UMOV UR44, UR52 ;  /* 0x00000034002c7c82 */ /* 0x000fe20008000000 */
[----:B------:R-:W-:Y:S01]  /*a6f0*/  UMOV UR45, UR53 ;  /* 0x00000035002d7c82 */ /* 0x000fe20008000000 */
[----:B------:R-:W-:Y:S01]  /*a700*/  UMOV UR34, 0x20 ;  /* 0x0000002000227882 */ /* 0x000fe20000000000 */
[----:B------:R-:W-:-:S02]  /*a710*/  UMOV UR36, UR52 ;  /* 0x0000003400247c82 */ /* 0x000fc40008000000 */
[----:B------:R-:W-:Y:S02]  /*a720*/  UIMAD UR40, UR40, 0x5000, UR5 ;  /* 0x00005000282878a4 */ /* 0x000fe4000f8e0205 */
[----:B------:R-:W-:Y:S02]  /*a730*/  UIADD3 UR43, UR11, UR43, URZ ;  /* 0x0000002b0b2b7290 */ /* 0x000fe4000fffe03f */
[----:B------:R-:W-:Y:S02]  /*a740*/  UIADD3 UR41, UR41, 0x23050, URZ ;  /* 0x0002305029297890 */ /* 0x000fe4000fffe03f */
[----:B------:R-:W-:Y:S02]  /*a750*/  UIADD3 UR32, UR40, 0x1000, URZ ;  /* 0x0000100028207890 */ /* 0x000fe4000fffe03f */
[----:B------:R-:W-:Y:S02]  /*a760*/  UIADD3 UR24, UR40, 0x2000, URZ ;  /* 0x0000200028187890 */ /* 0x000fe4000fffe03f */
[----:B------:R-:W-:-:S02]  /*a770*/  UIADD3 UR16, UR40, 0x3000, URZ ;  /* 0x0000300028107890 */ /* 0x000fc4000fffe03f */
        /* <DEDUP_REMOVED lines=22> */
[----:B-1----:R-:W-:Y:S01]  /*a8e0*/  NOP ;  /* 0x0000000000007918 */ /* 0x002fe20000000000 */
.L_x_86:
[----:B------:R-:W-:Y:S05]  /*a8f0*/  BSYNC B0 ;  /* 0x0000000000007941 */ /* 0x000fea0003800000 */
.L_x_85:
[----:B------:R-:W-:Y:S01]  /*a900*/  BSSY B0, `(.L_x_90) ;  /* 0x0000043000007945 */ /* 0x000fe20003800000 */
[----:B------:R-:W-:-:S03]  /*a910*/  MOV R8, RZ ;  /* 0x000000ff00087202 */ /* 0x000fc60000000f00 */
[----:B------:R-:W-:Y:S05]  /*a920*/  @!P4 BRA `(.L_x_91) ;  /* 0x000000040000c947 */ /* 0x000fea0003800000 */
[----:B------:R-:W1:Y:S01]  /*a930*/  S2R R5, SR_CgaCtaId ;  /* 0x0000000000057919 */ /* 0x000e620000008800 */
[----:B------:R-:W-:Y:S02]  /*a940*/  MOV R4, 0x400 ;  /* 0x0000040000047802 */ /* 0x000fe40000000f00 */
[----:B------:R-:W-:-:S04]  /*a950*/  MOV R7, 0x1 ;  /* 0x0000000100077802 */ /* 0x000fc80000000f00 */
[----:B------:R-:W-:Y:S02]  /*a960*/  SHF.L.U32 R7, R7, 0x1f, RZ ;  /* 0x0000001f07077819 */ /* 0x000fe400000006ff */
[----:B-1----:R-:W-:-:S04]  /*a970*/  LEA R5, R5, R4, 0x18 ;  /* 0x0000000405057211 */ /* 0x002fc800078ec0ff */
[----:B------:R-:W-:-:S04]  /*a980*/  LEA R4, R2, R5, 0x3 ;  /* 0x0000000502047211 */ /* 0x000fc800078e18ff */
[----:B------:R-:W1:Y:S02]  /*a990*/  SYNCS.PHASECHK.TRANS64.TRYWAIT P0, [R4+URZ+0x23028], R7 ;  /* 0x02302807040075a7 */ /* 0x000e64000800017f */
[----:B-1----:R-:W-:Y:S05]  /*a9a0*/  @!P0 BRA `(.L_x_92) ;  /* 0x0000001000588947 */ /* 0x002fea0003800000 */
.L_x_117:
        /* <DEDUP_REMOVED lines=8> */
.L_x_93:
[----:B------:R-:W-:-:S04]  /*aa30*/  LOP3.LUT P0, RZ, R0, 0x1f, RZ, 0xc0, !PT ;  /* 0x0000001f00ff7812 */ /* 0x000fc8000780c0ff */
[----:B------:R-:W-:-:S13]  /*aa40*/  PLOP3.LUT P0, PT, P0, P2, PT, 0x2a, 0x0 ;  /* 0x000000000000781c */ /* 0x000fda0000704572 */
[----:B------:R-:W-:Y:S05]  /*aa50*/  @P0 BRA `(.L_x_94) ;  /* 0x0000000000040947 */ /* 0x000fea0003800000 */
[----:B------:R-:W-:Y:S01]  /*aa60*/  BPT.TRAP 0x1 ;  /* 0x000000040000795c */ /* 0x000fe20000300000 */
.L_x_94:
[----:B------:R-:W-:Y:S01]  /*aa70*/  IMAD R5, R2, 0x5000, R5 ;  /* 0x0000500002057824 */ /* 0x000fe200078e0205 */
[----:B------:R-:W-:Y:S01]  /*aa80*/  R2UR UR41, R4 ;  /* 0x00000000042972ca */ /* 0x000fe200000e0000 */
[----:B------:R-:W-:Y:S01]  /*aa90*/  ULDC.64 UR6, c[0x0][0x198] ;  /* 0x0000660000067ab9 */ /* 0x000fe20000000a00 */
[----:B------:R-:W-:Y:S01]  /*aaa0*/  UMOV UR43, URZ ;  /* 0x0000003f002b7c82 */ /* 0x000fe20008000000 */
[----:B------:R-:W-:Y:S01]  /*aab0*/  UIADD3 UR6, UP0, UR6, 0x2f0, URZ ;  /* 0x000002f006067890 */ /* 0x000fe2000ff1e03f */
[----:B------:R-:W-:Y:S01]  /*aac0*/  R2UR UR48, R5 ;  /* 0x00000000053072ca */ /* 0x000fe200000e0000 */
[----:B------:R-:W-:Y:S01]  /*aad0*/  UMOV UR8, 0x0 ;  /* 0x0000000000087882 */ /* 0x000fe20000000000 */
[----:B------:R-:W-:Y:S01]  /*aae0*/  UMOV UR9, 0x10000000 ;  /* 0x1000000000097882 */ /* 0x000fe20000000000 */
[----:B------:R-:W-:Y:S01]  /*aaf0*/  UIADD3.X UR7, URZ, UR7, URZ, UP0, !UPT ;  /* 0x000000073f077290 */ /* 0x000fe200087fe43f */
[----:B------:R-:W-:Y:S01]  /*ab00*/  IADD3 R2, R2, 0x1, RZ ;  /* 0x0000000102027810 */ /* 0x000fe20007ffe0ff */
[----:B------:R-:W-:Y:S01]  /*ab10*/  UMOV UR42, URZ ;  /* 0x0000003f002a7c82 */ /* 0x000fe20008000000 */
[----:B------:R-:W-:Y:S01]  /*ab20*/  UMOV UR44, UR52 ;  /* 0x00000034002c7c82 */ /* 0x000fe20008000000 */
[----:B------:R-:W-:Y:S01]  /*ab30*/  UMOV UR45, UR53 ;  /* 0x00000035002d7c82 */ /* 0x000fe20008000000 */
[----:B------:R-:W-:Y:S01]  /*ab40*/  UMOV UR34, 0x20 ;  /* 0x0000002000227882 */ /* 0x000fe20000000000 */
[----:B------:R-:W-:Y:S01]  /*ab50*/  UIADD3 UR41, UR41, 0x23000, URZ ;  /* 0x0002300029297890 */ /* 0x000fe2000fffe03f */
[----:B------:R-:W-:Y:S01]  /*ab60*/  MOV R8, 0x1 ;  /* 0x0000000100087802 */ /* 0x000fe20000000f00 */
[----:B------:R-:W-:Y:S01]  /*ab70*/  UMOV UR36, UR52 ;  /* 0x0000003400247c82 */ /* 0x000fe20008000000 */
[----:B------:R-:W-:Y:S01]  /*ab80*/  UMOV UR37, UR53 ;  /* 0x0000003500257c82 */ /* 0x000fe20008000000 */
[----:B------:R-:W-:-:S02]  /*ab90*/  UIADD3 UR40, UR48, 0xa000, URZ ;  /* 0x0000a00030287890 */ /* 0x000fc4000fffe03f */
        /* <DEDUP_REMOVED lines=25> */
.L_x_91:
[----:B------:R-:W-:Y:S05]  /*ad30*/  BSYNC B0 ;  /* 0x0000000000007941 */ /* 0x000fea0003800000 */
.L_x_90:
[----:B------:R-:W-:-:S13]  /*ad40*/  ISETP.GE.AND P0, PT, R3, 0x41, PT ;  /* 0x000000410300780c */ /* 0x000fda0003f06270 */
[----:B------:R-:W-:Y:S05]  /*ad50*/  @!P0 EXIT ;  /* 0x000000000000894d */ /* 0x000fea0003800000 */
[----:B------:R-:W-:Y:S01]  /*ad60*/  IADD3 R3, R3, 0x3f, RZ ;  /* 0x0000003f03037810 */ /* 0x000fe20007ffe0ff */
[----:B------:R-:W-:Y:S01]  /*ad70*/  BSSY B0, `(.L_x_95) ;  /* 0x0000093000007945 */ /* 0x000fe20003800000 */
[----:B------:R-:W-:Y:S02]  /*ad80*/  LOP3.LUT P0, RZ, R0, 0x1f, RZ, 0xc0, !PT ;  /* 0x0000001f00ff7812 */ /* 0x000fe4000780c0ff */
[----:B------:R-:W-:Y:S02]  /*ad90*/  SHF.R.S32.HI R0, RZ, 0x1f, R3 ;  /* 0x0000001fff007819 */ /* 0x000fe40000011403 */
[----:B------:R-:W-:Y:S02]  /*ada0*/  PLOP3.LUT P0, PT, P0, P2, PT, 0x2a, 0x0 ;  /* 0x000000000000781c */ /* 0x000fe40000704572 */
[----:B------:R-:W-:Y:S02]  /*adb0*/  LEA.HI R0, R0, R3, RZ, 0x6 ;  /* 0x0000000300007211 */ /* 0x000fe400078f30ff */
[----:B------:R-:W-:-:S02]  /*adc0*/  MOV R3, UR4 ;  /* 0x0000000400037c02 */ /* 0x000fc40008000f00 */
[----:B------:R-:W-:Y:S02]  /*add0*/  SHF.R.S32.HI R4, RZ, 0x6, R0 ;  /* 0x00000006ff047819 */ /* 0x000fe40000011400 */
[----:B------:R-:W-:Y:S02]  /*ade0*/  LOP3.LUT R0, R3, 0x2, RZ, 0xfc, !PT ;  /* 0x0000000203007812 */ /* 0x000fe400078efcff */
[----:B------:R-:W-:Y:S02]  /*adf0*/  SHF.L.U32 R4, R4, 0x1, RZ ;  /* 0x0000000104047819 */ /* 0x000fe400000006ff */
[----:B------:R-:W-:-:S07]  /*ae00*/  MOV R3, 0x1 ;  /* 0x0000000100037802 */ /* 0x000fce0000000f00 */
.L_x_106:
[----:B------:R-:W-:Y:S04]  /*ae10*/  BSSY B1, `(.L_x_96) ;  /* 0x0000041000017945 */ /* 0x000fe80003800000 */
[----:B------:R-:W-:Y:S05]  /*ae20*/  @!P3 BRA `(.L_x_97) ;  /* 0x0000000000fcb947 */ /* 0x000fea0003800000 */
[----:B------:R-:W1:Y:S01]  /*ae30*/  S2R R6, SR_CgaCtaId ;  /* 0x0000000000067919 */ /* 0x000e620000008800 */
[----:B------:R-:W-:-:S04]  /*ae40*/  MOV R5, 0x400 ;  /* 0x0000040000057802 */ /* 0x000fc80000000f00 */
[----:B-1----:R-:W-:Y:S02]  /*ae50*/  LEA R7, R6, R5, 0x18 ;  /* 0x0000000506077211 */ /* 0x002fe400078ec0ff */
[----:B------:R-:W-:Y:S02]  /*ae60*/  SHF.L.U32 R5, R3, 0x1f, RZ ;  /* 0x0000001f03057819 */ /* 0x000fe400000006ff */
[----:B------:R-:W-:-:S04]  /*ae70*/  LEA R6, R2, R7, 0x3 ;  /* 0x0000000702067211 */ /* 0x000fc800078e18ff */
[----:B------:R-:W1:Y:S02]  /*ae80*/  SYNCS.PHASECHK.TRANS64.TRYWAIT P4, [R6+URZ+0x23028], R5 ;  /* 0x02302805060075a7 */ /* 0x000e64000808017f */
[----:B-1----:R-:W-:Y:S05]  /*ae90*/  @!P4 BRA `(.L_x_98) ;  /* 0x0000000c0030c947 */ /* 0x002fea0003800000 */
.L_x_118:
[----:B-1----:R-:W-:-:S04]  /*aea0*/  @P2 MOV R5, 0x5000 ;  /* 0x0000500000052802 */ /* 0x002fc80000000f00 */
[----:B------:R1:W-:Y:S02]  /*aeb0*/  @P2 SYNCS.ARRIVE.TRANS64 RZ, [R6+URZ+0x23000], R5 ;  /* 0x0230000506ff29a7 */ /* 0x0003e4000800003f */
[----:B-1----:R-:W-:-:S04]  /*aec0*/  PRMT R5, R0, 0x9910, RZ ;  /* 0x0000991000057816 */ /* 0x002fc800000000ff */
[----:B------:R-:W-:-:S13]  /*aed0*/  ISETP.NE.AND P4, PT, R5, 0x2, PT ;  /* 0x000000020500780c */ /* 0x000fda0003f85270 */
[----:B------:R-:W-:Y:S05]  /*aee0*/  @P4 BRA `(.L_x_99) ;  /* 0x0000000000044947 */ /* 0x000fea0003800000 */
[----:B------:R-:W-:Y:S01]  /*aef0*/  BPT.TRAP 0x1 ;  /* 0x000000040000795c */ /* 0x000fe20000300000 */
.L_x_99:
[----:B------:R-:W-:Y:S05]  /*af00*/  @P0 BRA `(.L_x_100) ;  /* 0x0000000000040947 */ /* 0x000fea0003800000 */
[----:B------:R-:W-:Y:S01]  /*af10*/  BPT.TRAP 0x1 ;  /* 0x000000040000795c */ /* 0x000fe20000300000 */
.L_x_100:
[----:B------:R-:W-:Y:S01]  /*af20*/  IMAD R7, R2, 0x5000, R7 ;  /* 0x0000500002077824 */ /* 0x000fe200078e0207 */
[----:B------:R-:W-:Y:S01]  /*af30*/  R2UR UR49, R6 ;  /* 0x00000000063172ca */ /* 0x000fe200000e0000 */
[----:B------:R-:W-:Y:S01]  /*af40*/  ULDC.64 UR6, c[0x0][0x198] ;  /* 0x0000660000067ab9 */ /* 0x000fe20000000a00 */
[----:B------:R-:W-:Y:S01]  /*af50*/  R2UR UR51, R8 ;  /* 0x00000000083372ca */ /* 0x000fe200000e0000 */
[----:B------:R-:W-:Y:S01]  /*af60*/  UIADD3 UR6, UP0, UR6, 0x1f0, URZ ;  /* 0x000001f006067890 */ /* 0x000fe2000ff1e03f */
[----:B------:R-:W-:Y:S01]  /*af70*/  R2UR UR16, R7 ;  /* 0x00000000071072ca */ /* 0x000fe200000e0000 */
[----:B------:R-:W-:Y:S01]  /*af80*/  UMOV UR8, 0x0 ;  /* 0x0000000000087882 */ /* 0x000fe20000000000 */
[----:B------:R-:W-:Y:S01]  /*af90*/  UMOV UR9, 0x10000000 ;  /* 0x1000000000097882 */ /* 0x000fe20000000000 */
[----:B------:R-:W-:Y:S01]  /*afa0*/  UIADD3.X UR7, URZ, UR7, URZ, UP0, !UPT ;  /* 0x000000073f077290 */ /* 0x000fe200087fe43f */
[----:B------:R-:W-:Y:S01]  /*afb0*/  IADD3 R5, R2, 0x1, RZ ;  /* 0x0000000102057810 */ /* 0x000fe20007ffe0ff */
[----:B------:R-:W-:Y:S01]  /*afc0*/  UMOV UR50, URZ ;  /* 0x0000003f00327c82 */ /* 0x000fe20008000000 */
[----:B------:R-:W-:Y:S01]  /*afd0*/  UMOV UR42, 0x20 ;  /* 0x00000020002a7882 */ /* 0x000fe20000000000 */
[----:B------:R-:W-:Y:S01]  /*afe0*/  UMOV UR44, UR52 ;  /* 0x00000034002c7c82 */ /* 0x000fe20008000000 */
[----:B------:R-:W-:Y:S01]  /*aff0*/  UMOV UR45, UR53 ;  /* 0x00000035002d7c82 */ /* 0x000fe20008000000 */
[----:B------:R-:W-:Y:S01]  /*b000*/  UIADD3 UR49, UR49, 0x23000, URZ ;  /* 0x0002300031317890 */ /* 0x000fe2000fffe03f */
[----:B------:R-:W-:Y:S01]  /*b010*/  ISETP.NE.AND P4, PT, R5, 0x5, PT ;  /* 0x000000050500780c */ /* 0x000fe20003f85270 */
[----:B------:R-:W-:-:S02]  /*b020*/  USHF.L.U32 UR51, UR51, 0x6, URZ ;  /* 0x0000000633337899 */ /* 0x000fc4000800063f */
[----:B------:R-:W-:Y:S01]  /*b030*/  UIADD3 UR48, UR16, 0xa000, URZ ;  /* 0x0000a00010307890 */ /* 0x000fe2000fffe03f */
[----:B------:R-:W-:Y:S01]  /*b040*/  SEL R2, RZ, 0x1, P4 ;  /* 0x00000001ff027807 */ /* 0x000fe20002000000 */
[----:B------:R-:W-:Y:S02]  /*b050*/  UIADD3 UR40, UR16, 0xb000, URZ ;  /* 0x0000b00010287890 */ /* 0x000fe4000fffe03f */
[----:B------:R-:W-:Y:S01]  /*b060*/  UIADD3 UR32, UR16, 0xc000, URZ ;  /* 0x0000c00010207890 */ /* 0x000fe2000fffe03f */
[----:B------:R-:W-:Y:S01]  /*b070*/  LOP3.LUT R3, R3, R2, RZ, 0x3c, !PT ;  /* 0x0000000203037212 */ /* 0x000fe200078e3cff */
[----:B------:R-:W-:Y:S01]  /*b080*/  UIADD3 UR24, UR16, 0xd000, URZ ;  /* 0x0000d00010187890 */ /* 0x000fe2000fffe03f */
[----:B------:R-:W-:Y:S01]  /*b090*/  SEL R2, R5, RZ, P4 ;  /* 0x000000ff05027207 */ /* 0x000fe20002000000 */
        /* <DEDUP_REMOVED lines=24> */
.L_x_97:
[----:B------:R-:W-:Y:S05]  /*b220*/  BSYNC B1 ;  /* 0x0000000000017941 */ /* 0x000fea0003800000 */
.L_x_96:
[----:B------:R-:W-:Y:S01]  /*b230*/  ISETP.LT.OR P4, PT, R4, 0x4, !P3 ;  /* 0x000000040400780c */ /* 0x000fe20005f81670 */
[----:B------:R-:W-:-:S12]  /*b240*/  BSSY B1, `(.L_x_101) ;  /* 0x0000042000017945 */ /* 0x000fd80003800000 */
[----:B------:R-:W-:Y:S05]  /*b250*/  @P4 BRA `(.L_x_102) ;  /* 0x0000000400004947 */ /* 0x000fea0003800000 */
[----:B------:R-:W1:Y:S01]  /*b260*/  S2R R6, SR_CgaCtaId ;  /* 0x0000000000067919 */ /* 0x000e620000008800 */
[----:B------:R-:W-:Y:S02]  /*b270*/  MOV R5, 0x400 ;  /* 0x0000040000057802 */ /* 0x000fe40000000f00 */
[----:B------:R-:W-:Y:S02]  /*b280*/  SHF.L.U32 R7, R3, 0x1f, RZ ;  /* 0x0000001f03077819 */ /* 0x000fe400000006ff */
[----:B-1----:R-:W-:-:S04]  /*b290*/  LEA R5, R6, R5, 0x18 ;  /* 0x0000000506057211 */ /* 0x002fc800078ec0ff */
[----:B------:R-:W-:-:S04]  /*b2a0*/  LEA R6, R2, R5, 0x3 ;  /* 0x0000000502067211 */ /* 0x000fc800078e18ff */
[----:B------:R-:W1:Y:S02]  /*b2b0*/  SYNCS.PHASECHK.TRANS64.TRYWAIT P4, [R6+URZ+0x23028], R7 ;  /* 0x02302807060075a7 */ /* 0x000e64000808017f */
[----:B-1----:R-:W-:Y:S05]  /*b2c0*/  @!P4 BRA `(.L_x_103) ;  /* 0x000000080038c947 */ /* 0x002fea0003800000 */
.L_x_119:
[----:B-1----:R-:W-:-:S04]  /*b2d0*/  @P1 MOV R7, 0x5000 ;  /* 0x0000500000071802 */ /* 0x002fc80000000f00 */
[----:B------:R1:W-:Y:S02]  /*b2e0*/  @P1 SYNCS.ARRIVE.TRANS64 RZ, [R6+URZ+0x23000], R7 ;  /* 0x0230000706ff19a7 */ /* 0x0003e4000800003f */
[----:B-1----:R-:W-:-:S04]  /*b2f0*/  PRMT R7, R0, 0x9910, RZ ;  /* 0x0000991000077816 */ /* 0x002fc800000000ff */
[----:B------:R-:W-:-:S13]  /*b300*/  ISETP.NE.AND P4, PT, R7, 0x2, PT ;  /* 0x000000020700780c */ /* 0x000fda0003f85270 */
[----:B------:R-:W-:Y:S05]  /*b310*/  @P4 BRA `(.L_x_104) ;  /* 0x0000000000044947 */ /* 0x000fea0003800000 */
[----:B------:R-:W-:Y:S01]  /*b320*/  BPT.TRAP 0x1 ;  /* 0x000000040000795c */ /* 0x000fe20000300000 */
.L_x_104:
[----:B------:R-:W-:Y:S05]  /*b330*/  @P0 BRA `(.L_x_105) ;  /* 0x0000000000040947 */ /* 0x000fea0003800000 */
[----:B------:R-:W-:Y:S01]  /*b340*/  BPT.TRAP 0x1 ;  /* 0x000000040000795c */ /* 0x000fe20000300000 */
.L_x_105:
        /* <DEDUP_REMOVED lines=16> */
[----:B------:R-:W-:Y:S01]  /*b450*/  USHF.L.U32 UR51, UR51, 0x6, URZ ;  /* 0x0000000633337899 */ /* 0x000fe2000800063f */
[----:B------:R-:W-:Y:S01]  /*b460*/  IADD3 R8, R8, 0x1, RZ ;  /* 0x0000000108087810 */ /* 0x000fe20007ffe0ff */
[----:B------:R-:W-:Y:S01]  /*b470*/  UIADD3 UR48, UR16, 0xa000, URZ ;  /* 0x0000a00010307890 */ /* 0x000fe2000fffe03f */
[----:B------:R-:W-:Y:S01]  /*b480*/  SEL R6, RZ, 0x1, P4 ;  /* 0x00000001ff067807 */ /* 0x000fe20002000000 */
[----:B------:R-:W-:Y:S01]  /*b490*/  UIADD3 UR40, UR16, 0xb000, URZ ;  /* 0x0000b00010287890 */ /* 0x000fe2000fffe03f */
[----:B------:R-:W-:Y:S01]  /*b4a0*/  SEL R2, R2, RZ, P4 ;  /* 0x000000ff02027207 */ /* 0x000fe20002000000 */
[----:B------:R-:W-:Y:S01]  /*b4b0*/  UIADD3 UR32, UR16, 0xc000, URZ ;  /* 0x0000c00010207890 */ /* 0x000fe2000fffe03f */
[----:B------:R-:W-:Y:S01]  /*b4c0*/  LOP3.LUT R3, R3, R6, RZ, 0x3c, !PT ;  /* 0x0000000603037212 */ /* 0x000fe200078e3cff */
[----:B------:R-:W-:-:S02]  /*b4d0*/  UIADD3 UR24, UR16, 0xd000, URZ ;  /* 0x0000d00010187890 */ /* 0x000fc4000fffe03f */
        /* <DEDUP_REMOVED lines=24> */
.L_x_102:
[----:B------:R-:W-:Y:S05]  /*b660*/  BSYNC B1 ;  /* 0x0000000000017941 */ /* 0x000fea0003800000 */
.L_x_101:
[C---:B------:R-:W-:Y:S02]  /*b670*/  ISETP.GT.AND P4, PT, R4.reuse, 0x4, PT ;  /* 0x000000040400780c */ /* 0x040fe40003f84270 */
[----:B------:R-:W-:-:S11]  /*b680*/  IADD3 R4, R4, -0x2, RZ ;  /* 0xfffffffe04047810 */ /* 0x000fd60007ffe0ff */
[----:B------:R-:W-:Y:S05]  /*b690*/  @P4 BRA `(.L_x_106) ;  /* 0xfffffff400dc4947 */ /* 0x000fea000383ffff */
[----:B------:R-:W-:Y:S05]  /*b6a0*/  BSYNC B0 ;  /* 0x0000000000007941 */ /* 0x000fea0003800000 */
.L_x_95:
[----:B------:R-:W-:Y:S05]  /*b6b0*/  EXIT ;  /* 0x000000000000794d */ /* 0x000fea0003800000 */
.L_x_15:
[----:B--2---:R-:W-:-:S04]  /*b6c0*/  MOV R3, UR7 ;  /* 0x0000000700037c02 */ /* 0x004fc80008000f00 */
[----:B------:R2:W3:Y:S03]  /*b6d0*/  SYNCS.PHASECHK.TRANS64.TRYWAIT P1, [R3+URZ+0x23050], R2 ;  /* 0x02305002030075a7 */ /* 0x0004e6000802017f */
[----:B---3--:R-:W-:Y:S05]  /*b6e0*/  @!P1 NANOSLEEP.SYNCS 0x989680 ;  /* 0x009896800000995d */ /* 0x008fea0003900000 */
[----:B------:R-:W3:Y:S02]  /*b6f0*/  @!P1 SYNCS.PHASECHK.TRANS64 P1, [R3+URZ+0x23050], R2 ;  /* 0x02305002030095a7 */ /* 0x000ee4000802007f */
[----:B---3--:R-:W-:Y:S05]  /*b700*/  @!P1 BRA `(.L_x_15) ;  /* 0xfffffffc00ec9947 */ /* 0x008fea000383ffff */
[----:B------:R-:W-:Y:S05]  /*b710*/  BRA `(.L_x_107) ;  /* 0xffffff5400b47947 */ /* 0x000fea000383ffff */
.L_x_17:
[----:B--2---:R-:W-:-:S04]  /*b720*/  MOV R2, UR36 ;  /* 0x0000002400027c02 */ /* 0x004fc80008000f00 */
[----:B------:R2:W3:Y:S03]  /*b730*/  SYNCS.PHASECHK.TRANS64.TRYWAIT P1, [R2+URZ+0x23000], R7 ;  /* 0x02300007020075a7 */ /* 0x0004e6000802017f */
[----:B---3--:R-:W-:Y:S05]  /*b740*/  @!P1 NANOSLEEP.SYNCS 0x989680 ;  /* 0x009896800000995d */ /* 0x008fea0003900000 */
[----:B------:R-:W3:Y:S02]  /*b750*/  @!P1 SYNCS.PHASECHK.TRANS64 P1, [R2+URZ+0x23000], R7 ;  /* 0x02300007020095a7 */ /* 0x000ee4000802007f */
[----:B---3--:R-:W-:Y:S05]  /*b760*/  @!P1 BRA `(.L_x_17) ;  /* 0xfffffffc00ec9947 */ /* 0x008fea000383ffff */
[----:B------:R-:W-:Y:S05]  /*b770*/  BRA `(.L_x_108) ;  /* 0xffffff5400bc7947 */ /* 0x000fea000383ffff */
.L_x_18:
[----:B--2---:R-:W-:-:S04]  /*b780*/  MOV R3, UR7 ;  /* 0x0000000700037c02 */ /* 0x004fc80008000f00 */
[----:B------:R2:W3:Y:S03]  /*b790*/  SYNCS.PHASECHK.TRANS64.TRYWAIT P1, [R3+URZ+-0x8], R2 ;  /* 0xfffff802030075a7 */ /* 0x0004e6000802017f */
[----:B---3--:R-:W-:Y:S05]  /*b7a0*/  @!P1 NANOSLEEP.SYNCS 0x989680 ;  /* 0x009896800000995d */ /* 0x008fea0003900000 */
[----:B------:R-:W3:Y:S02]  /*b7b0*/  @!P1 SYNCS.PHASECHK.TRANS64 P1, [R3+URZ+-0x8], R2 ;  /* 0xfffff802030095a7 */ /* 0x000ee4000802007f */
[----:B---3--:R-:W-:Y:S05]  /*b7c0*/  @!P1 BRA `(.L_x_18) ;  /* 0xfffffffc00ec9947 */ /* 0x008fea000383ffff */
[----:B------:R-:W-:Y:S05]  /*b7d0*/  BRA `(.L_x_109) ;  /* 0xffffff5400b87947 */ /* 0x000fea000383ffff */
.L_x_20:
[----:B-1----:R-:W-:-:S04]  /*b7e0*/  MOV R8, UR36 ;  /* 0x0000002400087c02 */ /* 0x002fc80008000f00 */
[----:B------:R1:W2:Y:S03]  /*b7f0*/  SYNCS.PHASECHK.TRANS64.TRYWAIT P1, [R8+URZ+0x23008], R7 ;  /* 0x02300807080075a7 */ /* 0x0002a6000802017f */
[----:B--2---:R-:W-:Y:S05]  /*b800*/  @!P1 NANOSLEEP.SYNCS 0x989680 ;  /* 0x009896800000995d */ /* 0x004fea0003900000 */
[----:B------:R-:W2:Y:S02]  /*b810*/  @!P1 SYNCS.PHASECHK.TRANS64 P1, [R8+URZ+0x23008], R7 ;  /* 0x02300807080095a7 */ /* 0x000ea4000802007f */
[----:B--2---:R-:W-:Y:S05]  /*b820*/  @!P1 BRA `(.L_x_20) ;  /* 0xfffffffc00ec9947 */ /* 0x004fea000383ffff */
[----:B------:R-:W-:Y:S05]  /*b830*/  BRA `(.L_x_110) ;  /* 0xffffff7000ac7947 */ /* 0x000fea000383ffff */
.L_x_25:
[----:B-1----:R-:W-:-:S04]  /*b840*/  MOV R4, UR10 ;  /* 0x0000000a00047c02 */ /* 0x002fc80008000f00 */
[----:B------:R1:W2:Y:S03]  /*b850*/  SYNCS.PHASECHK.TRANS64.TRYWAIT P2, [R4+URZ+0x23000], R3 ;  /* 0x02300003040075a7 */ /* 0x0002a6000804017f */
[----:B--2---:R-:W-:Y:S05]  /*b860*/  @!P2 NANOSLEEP.SYNCS 0x989680 ;  /* 0x009896800000a95d */ /* 0x004fea0003900000 */
[----:B------:R-:W2:Y:S02]  /*b870*/  @!P2 SYNCS.PHASECHK.TRANS64 P2, [R4+URZ+0x23000], R3 ;  /* 0x023000030400a5a7 */ /* 0x000ea4000804007f */
[----:B--2---:R-:W-:Y:S05]  /*b880*/  @!P2 BRA `(.L_x_25) ;  /* 0xfffffffc00eca947 */ /* 0x004fea000383ffff */
[----:B------:R-:W-:Y:S05]  /*b890*/  BRA `(.L_x_111) ;  /* 0xffffff7800a87947 */ /* 0x000fea000383ffff */
.L_x_29:
[----:B-1----:R-:W-:-:S04]  /*b8a0*/  MOV R8, UR10 ;  /* 0x0000000a00087c02 */ /* 0x002fc80008000f00 */
[----:B------:R1:W2:Y:S03]  /*b8b0*/  SYNCS.PHASECHK.TRANS64.TRYWAIT P2, [R8+URZ+0x23000], R11 ;  /* 0x0230000b080075a7 */ /* 0x0002a6000804017f */
[----:B--2---:R-:W-:Y:S05]  /*b8c0*/  @!P2 NANOSLEEP.SYNCS 0x989680 ;  /* 0x009896800000a95d */ /* 0x004fea0003900000 */
[----:B------:R-:W2:Y:S02]  /*b8d0*/  @!P2 SYNCS.PHASECHK.TRANS64 P2, [R8+URZ+0x23000], R11 ;  /* 0x0230000b0800a5a7 */ /* 0x000ea4000804007f */
[----:B--2---:R-:W-:Y:S05]  /*b8e0*/  @!P2 BRA `(.L_x_29) ;  /* 0xfffffffc00eca947 */ /* 0x004fea000383ffff */
[----:B------:R-:W-:Y:S05]  /*b8f0*/  BRA `(.L_x_28) ;  /* 0xffffff9000f87947 */ /* 0x000fea000383ffff */
.L_x_37:
[----:B-1----:R-:W-:-:S04]  /*b900*/  MOV R4, UR10 ;  /* 0x0000000a00047c02 */ /* 0x002fc80008000f00 */
[----:B------:R1:W2:Y:S03]  /*b910*/  SYNCS.PHASECHK.TRANS64.TRYWAIT P2, [R4+URZ+0x23000], R3 ;  /* 0x02300003040075a7 */ /* 0x0002a6000804017f */
[----:B--2---:R-:W-:Y:S05]  /*b920*/  @!P2 NANOSLEEP.SYNCS 0x989680 ;  /* 0x009896800000a95d */ /* 0x004fea0003900000 */
[----:B------:R-:W2:Y:S02]  /*b930*/  @!P2 SYNCS.PHASECHK.TRANS64 P2, [R4+URZ+0x23000], R3 ;  /* 0x023000030400a5a7 */ /* 0x000ea4000804007f */
[----:B--2---:R-:W-:Y:S05]  /*b940*/  @!P2 BRA `(.L_x_37) ;  /* 0xfffffffc00eca947 */ /* 0x004fea000383ffff */
[----:B------:R-:W-:Y:S05]  /*b950*/  BRA `(.L_x_112) ;  /* 0xffffff9c00287947 */ /* 0x000fea000383ffff */
.L_x_41:
[----:B-1----:R-:W-:-:S04]  /*b960*/  MOV R9, UR10 ;  /* 0x0000000a00097c02 */ /* 0x002fc80008000f00 */
[----:B------:R1:W2:Y:S03]  /*b970*/  SYNCS.PHASECHK.TRANS64.TRYWAIT P2, [R9+URZ+0x23000], R16 ;  /* 0x02300010090075a7 */ /* 0x0002a6000804017f */
[----:B--2---:R-:W-:Y:S05]  /*b980*/  @!P2 NANOSLEEP.SYNCS 0x989680 ;  /* 0x009896800000a95d */ /* 0x004fea0003900000 */
[----:B------:R-:W2:Y:S02]  /*b990*/  @!P2 SYNCS.PHASECHK.TRANS64 P2, [R9+URZ+0x23000], R16 ;  /* 0x023000100900a5a7 */ /* 0x000ea4000804007f */
[----:B--2---:R-:W-:Y:S05]  /*b9a0*/  @!P2 BRA `(.L_x_41) ;  /* 0xfffffffc00eca947 */ /* 0x004fea000383ffff */
[----:B------:R-:W-:Y:S05]  /*b9b0*/  BRA `(.L_x_40) ;  /* 0xffffffb8007c7947 */ /* 0x000fea000383ffff */
.L_x_57:
[----:B-1----:R-:W-:-:S04]  /*b9c0*/  MOV R3, UR7 ;  /* 0x0000000700037c02 */ /* 0x002fc80008000f00 */
[----:B------:R1:W2:Y:S03]  /*b9d0*/  SYNCS.PHASECHK.TRANS64.TRYWAIT P0, [R3+URZ+0x8], R0 ;  /* 0x00000800030075a7 */ /* 0x0002a6000800017f */
[----:B--2---:R-:W-:Y:S05]  /*b9e0*/  @!P0 NANOSLEEP.SYNCS 0x989680 ;  /* 0x009896800000895d */ /* 0x004fea0003900000 */
[----:B------:R-:W2:Y:S02]  /*b9f0*/  @!P0 SYNCS.PHASECHK.TRANS64 P0, [R3+URZ+0x8], R0 ;  /* 0x00000800030085a7 */ /* 0x000ea4000800007f */
[----:B--2---:R-:W-:Y:S05]  /*ba00*/  @!P0 BRA `(.L_x_57) ;  /* 0xfffffffc00ec8947 */ /* 0x004fea000383ffff */
[----:B------:R-:W-:Y:S05]  /*ba10*/  BRA `(.L_x_113) ;  /* 0xffffffc800ac7947 */ /* 0x000fea000383ffff */
.L_x_77:
[----:B--2---:R2:W4:Y:S02]  /*ba20*/  SYNCS.PHASECHK.TRANS64.TRYWAIT P0, [R4+URZ+0x23060], R3 ;  /* 0x02306003040075a7 */ /* 0x004524000800017f */
[----:B----4-:R-:W-:Y:S05]  /*ba30*/  @!P0 NANOSLEEP.SYNCS 0x989680 ;  /* 0x009896800000895d */ /* 0x010fea0003900000 */
[----:B------:R-:W4:Y:S02]  /*ba40*/  @!P0 SYNCS.PHASECHK.TRANS64 P0, [R4+URZ+0x23060], R3 ;  /* 0x02306003040085a7 */ /* 0x000f24000800007f */
[----:B----4-:R-:W-:Y:S05]  /*ba50*/  @!P0 BRA `(.L_x_77) ;  /* 0xfffffffc00f08947 */ /* 0x010fea000383ffff */
[----:B------:R-:W-:Y:S05]  /*ba60*/  BRA `(.L_x_114) ;  /* 0xffffffe000c47947 */ /* 0x000fea000383ffff */
.L_x_82:
[----:B-1----:R1:W2:Y:S02]  /*ba70*/  SYNCS.PHASECHK.TRANS64.TRYWAIT P0, [R2+URZ+0x23028], R5 ;  /* 0x02302805020075a7 */ /* 0x0022a4000800017f */
[----:B--2---:R-:W-:Y:S05]  /*ba80*/  @!P0 NANOSLEEP.SYNCS 0x989680 ;  /* 0x009896800000895d */ /* 0x004fea0003900000 */
[----:B------:R-:W2:Y:S02]  /*ba90*/  @!P0 SYNCS.PHASECHK.TRANS64 P0, [R2+URZ+0x23028], R5 ;  /* 0x02302805020085a7 */ /* 0x000ea4000800007f */
[----:B--2---:R-:W-:Y:S05]  /*baa0*/  @!P0 BRA `(.L_x_82) ;  /* 0xfffffffc00f08947 */ /* 0x004fea000383ffff */
[----:B------:R-:W-:Y:S05]  /*bab0*/  BRA `(.L_x_115) ;  /* 0xffffffe400b07947 */ /* 0x000fea000383ffff */
.L_x_87:
[----:B-1----:R1:W2:Y:S02]  /*bac0*/  SYNCS.PHASECHK.TRANS64.TRYWAIT P0, [R5+URZ+0x23060], R6 ;  /* 0x02306006050075a7 */ /* 0x0022a4000800017f */
[----:B--2---:R-:W-:Y:S05]  /*bad0*/  @!P0 NANOSLEEP.SYNCS 0x989680 ;  /* 0x009896800000895d */ /* 0x004fea0003900000 */
[----:B------:R-:W2:Y:S02]  /*bae0*/  @!P0 SYNCS.PHASECHK.TRANS64 P0, [R5+URZ+0x23060], R6 ;  /* 0x02306006050085a7 */ /* 0x000ea4000800007f */
[----:B--2---:R-:W-:Y:S05]  /*baf0*/  @!P0 BRA `(.L_x_87) ;  /* 0xfffffffc00f08947 */ /* 0x004fea000383ffff */
[----:B------:R-:W-:Y:S05]  /*bb00*/  BRA `(.L_x_116) ;  /* 0xffffffe8009c7947 */ /* 0x000fea000383ffff */
.L_x_92:
[----:B-1----:R1:W2:Y:S02]  /*bb10*/  SYNCS.PHASECHK.TRANS64.TRYWAIT P0, [R4+URZ+0x23028], R7 ;  /* 0x02302807040075a7 */ /* 0x0022a4000800017f */
[----:B--2---:R-:W-:Y:S05]  /*bb20*/  @!P0 NANOSLEEP.SYNCS 0x989680 ;  /* 0x009896800000895d */ /* 0x004fea0003900000 */
[----:B------:R-:W2:Y:S02]  /*bb30*/  @!P0 SYNCS.PHASECHK.TRANS64 P0, [R4+URZ+0x23028], R7 ;  /* 0x02302807040085a7 */ /* 0x000ea4000800007f */
[----:B--2---:R-:W-:Y:S05]  /*bb40*/  @!P0 BRA `(.L_x_92) ;  /* 0xfffffffc00f08947 */ /* 0x004fea000383ffff */
[----:B------:R-:W-:Y:S05]  /*bb50*/  BRA `(.L_x_117) ;  /* 0xffffffec00947947 */ /* 0x000fea000383ffff */
.L_x_98:
[----:B-1----:R1:W2:Y:S02]  /*bb60*/  SYNCS.PHASECHK.TRANS64.TRYWAIT P4, [R6+URZ+0x23028], R5 ;  /* 0x02302805060075a7 */ /* 0x0022a4000808017f */
[----:B--2---:R-:W-:Y:S05]  /*bb70*/  @!P4 NANOSLEEP.SYNCS 0x989680 ;  /* 0x009896800000c95d */ /* 0x004fea0003900000 */
[----:B------:R-:W2:Y:S02]  /*bb80*/  @!P4 SYNCS.PHASECHK.TRANS64 P4, [R6+URZ+0x23028], R5 ;  /* 0x023028050600c5a7 */ /* 0x000ea4000808007f */
[----:B--2---:R-:W-:Y:S05]  /*bb90*/  @!P4 BRA `(.L_x_98) ;  /* 0xfffffffc00f0c947 */ /* 0x004fea000383ffff */
[----:B------:R-:W-:Y:S05]  /*bba0*/  BRA `(.L_x_118) ;  /* 0xfffffff000bc7947 */ /* 0x000fea000383ffff */
.L_x_103:
[----:B-1----:R1:W2:Y:S02]  /*bbb0*/  SYNCS.PHASECHK.TRANS64.TRYWAIT P4, [R6+URZ+0x23028], R7 ;  /* 0x02302807060075a7 */ /* 0x0022a4000808017f */
[----:B--2---:R-:W-:Y:S05]  /*bbc0*/  @!P4 NANOSLEEP.SYNCS 0x989680 ;  /* 0x009896800000c95d */ /* 0x004fea0003900000 */
[----:B------:R-:W2:Y:S02]  /*bbd0*/  @!P4 SYNCS.PHASECHK.TRANS64 P4, [R6+URZ+0x23028], R7 ;  /* 0x023028070600c5a7 */ /* 0x000ea4000808007f */
[----:B--2---:R-:W-:Y:S05]  /*bbe0*/  @!P4 BRA `(.L_x_103) ;  /* 0xfffffffc00f0c947 */ /* 0x004fea000383ffff */
[----:B------:R-:W-:Y:S05]  /*bbf0*/  BRA `(.L_x_119) ;  /* 0xfffffff400b47947 */ /* 0x000fea000383ffff */
        .weak           $__internal_0_$__cuda_sm20_rcp_rn_f32_slowpath
        .type           $__internal_0_$__cuda_sm20_rcp_rn_f32_slowpath,@function
        .size           $__internal_0_$__cuda_sm20_rcp_rn_f32_slowpath,(.L_x_125 - $__internal_0_$__cuda_sm20_rcp_rn_f32_slowpath)
$__internal_0_$__cuda_sm20_rcp_rn_f32_slowpath:
[----:B------:R-:W-:Y:S01]  /*bc00*/  SHF.L.U32 R0, R2, 0x1, RZ ;  /* 0x0000000102007819 */ /* 0x000fe200000006ff */
[----:B------:R-:W-:Y:S03]  /*bc10*/  BSSY B2, `(.L_x_120) ;  /* 0x0000030000027945 */ /* 0x000fe60003800000 */
[----:B------:R-:W-:-:S04]  /*bc20*/  SHF.R.U32.HI R16, RZ, 0x18, R0 ;  /* 0x00000018ff107819 */ /* 0x000fc80000011600 */
[----:B------:R-:W-:-:S13]  /*bc30*/  ISETP.NE.U32.AND P0, PT, R16, RZ, PT ;  /* 0x000000ff1000720c */ /* 0x000fda0003f05070 */
[----:B------:R-:W-:Y:S05]  /*bc40*/  @P0 BRA `(.L_x_121) ;  /* 0x0000000000280947 */ /* 0x000fea0003800000 */
[----:B------:R-:W-:-:S04]  /*bc50*/  SHF.L.U32 R0, R2, 0x1, RZ ;  /* 0x0000000102007819 */ /* 0x000fc800000006ff */
[----:B------:R-:W-:-:S13]  /*bc60*/  ISETP.NE.AND P0, PT, R0, RZ, PT ;  /* 0x000000ff0000720c */ /* 0x000fda0003f05270 */
[----:B------:R-:W-:Y:S01]  /*bc70*/  @P0 FFMA R7, R2, 1.84467440737095516160e+19, RZ ;  /* 0x5f80000002070823 */ /* 0x000fe200000000ff */
[----:B------:R-:W-:Y:S08]  /*bc80*/  @!P0 MUFU.RCP R6, R2 ;  /* 0x0000000200068308 */ /* 0x000ff00000001000 */
[----:B------:R-:W1:Y:S02]  /*bc90*/  @P0 MUFU.RCP R0, R7 ;  /* 0x0000000700000308 */ /* 0x000e640000001000 */
[----:B-1----:R-:W-:-:S04]  /*bca0*/  @P0 FFMA R10, R7, R0, -1 ;  /* 0xbf800000070a0423 */ /* 0x002fc80000000000 */
[----:B------:R-:W-:-:S04]  /*bcb0*/  @P0 FADD.FTZ R13, -R10, -RZ ;  /* 0x800000ff0a0d0221 */ /* 0x000fc80000010100 */
[----:B------:R-:W-:-:S04]  /*bcc0*/  @P0 FFMA R0, R0, R13, R0 ;  /* 0x0000000d00000223 */ /* 0x000fc80000000000 */
[----:B------:R-:W-:Y:S01]  /*bcd0*/  @P0 FFMA R6, R0, 1.84467440737095516160e+19, RZ ;  /* 0x5f80000000060823 */ /* 0x000fe200000000ff */
[----:B------:R-:W-:Y:S06]  /*bce0*/  BRA `(.L_x_122) ;  /* 0x0000000000887947 */ /* 0x000fec0003800000 */
.L_x_121:
[----:B------:R-:W-:-:S04]  /*bcf0*/  IADD3 R18, R16, -0xfd, RZ ;  /* 0xffffff0310127810 */ /* 0x000fc80007ffe0ff */
[----:B------:R-:W-:-:S13]  /*bd00*/  ISETP.GT.U32.AND P0, PT, R18, 0x1, PT ;  /* 0x000000011200780c */ /* 0x000fda0003f04070 */
[----:B------:R-:W-:Y:S05]  /*bd10*/  @P0 BRA `(.L_x_123) ;  /* 0x0000000000780947 */ /* 0x000fea0003800000 */
[----:B------:R-:W-:Y:S02]  /*bd20*/  LOP3.LUT R0, R2, 0x7fffff, RZ, 0xc0, !PT ;  /* 0x007fffff02007812 */ /* 0x000fe400078ec0ff */
[----:B------:R-:W-:Y:S02]  /*bd30*/  MOV R13, 0x3 ;  /* 0x00000003000d7802 */ /* 0x000fe40000000f00 */
[----:B------:R-:W-:Y:S02]  /*bd40*/  LOP3.LUT R0, R0, 0x3f800000, RZ, 0xfc, !PT ;  /* 0x3f80000000007812 */ /* 0x000fe400078efcff */
[----:B------:R-:W-:Y:S02]  /*bd50*/  SHF.L.U32 R13, R13, R18, RZ ;  /* 0x000000120d0d7219 */ /* 0x000fe400000006ff */
[----:B------:R-:W1:Y:S02]  /*bd60*/  MUFU.RCP R7, R0 ;  /* 0x0000000000077308 */ /* 0x000e640000001000 */
[----:B-1----:R-:W-:-:S04]  /*bd70*/  FFMA R6, R0, R7, -1 ;  /* 0xbf80000000067423 */ /* 0x002fc80000000007 */
[----:B------:R-:W-:-:S04]  /*bd80*/  FADD.FTZ R6, -R6, -RZ ;  /* 0x800000ff06067221 */ /* 0x000fc80000010100 */
[CCC-:B------:R-:W-:Y:S01]  /*bd90*/  FFMA.RM R10, R7.reuse, R6.reuse, R7.reuse ;  /* 0x00000006070a7223 */ /* 0x1c0fe20000004007 */
[----:B------:R-:W-:-:S04]  /*bda0*/  FFMA.RP R7, R7, R6, R7 ;  /* 0x0000000607077223 */ /* 0x000fc80000008007 */
[C---:B------:R-:W-:Y:S02]  /*bdb0*/  LOP3.LUT R6, R10.reuse, 0x7fffff, RZ, 0xc0, !PT ;  /* 0x007fffff0a067812 */ /* 0x040fe400078ec0ff */
[----:B------:R-:W-:Y:S02]  /*bdc0*/  FSETP.NEU.FTZ.AND P0, PT, R10, R7, PT ;  /* 0x000000070a00720b */ /* 0x000fe40003f1d000 */
[----:B------:R-:W-:Y:S02]  /*bdd0*/  LOP3.LUT R6, R6, 0x800000, RZ, 0xfc, !PT ;  /* 0x0080000006067812 */ /* 0x000fe400078efcff */
[----:B------:R-:W-:Y:S02]  /*bde0*/  SEL R7, RZ, 0xffffffff, !P0 ;  /* 0xffffffffff077807 */ /* 0x000fe40004000000 */
[----:B------:R-:W-:Y:S02]  /*bdf0*/  LOP3.LUT R13, R13, R6, RZ, 0xc0, !PT ;  /* 0x000000060d0d7212 */ /* 0x000fe400078ec0ff */
[----:B------:R-:W-:-:S02]  /*be00*/  IADD3 R7, -R7, RZ, RZ ;  /* 0x000000ff07077210 */ /* 0x000fc40007ffe1ff */
[-C--:B------:R-:W-:Y:S02]  /*be10*/  SHF.R.U32.HI R13, RZ, R18.reuse, R13 ;  /* 0x00000012ff0d7219 */ /* 0x080fe4000001160d */
[----:B------:R-:W-:Y:S02]  /*be20*/  LOP3.LUT P1, RZ, R7, R18, R6, 0xf8, !PT ;  /* 0x0000001207ff7212 */ /* 0x000fe4000782f806 */
[C---:B------:R-:W-:Y:S02]  /*be30*/  LOP3.LUT P0, RZ, R13.reuse, 0x1, RZ, 0xc0, !PT ;  /* 0x000000010dff7812 */ /* 0x040fe4000780c0ff */
[----:B------:R-:W-:Y:S02]  /*be40*/  LOP3.LUT P2, RZ, R13, 0x2, RZ, 0xc0, !PT ;  /* 0x000000020dff7812 */ /* 0x000fe4000784c0ff */
[----:B------:R-:W-:Y:S02]  /*be50*/  IADD3 R7, R16, -0xfc, RZ ;  /* 0xffffff0410077810 */ /* 0x000fe40007ffe0ff */
[----:B------:R-:W-:-:S02]  /*be60*/  PLOP3.LUT P0, PT, P0, P1, P2, 0xe0, 0x0 ;  /* 0x000000000000781c */ /* 0x000fc40000703c20 */
[----:B------:R-:W-:Y:S02]  /*be70*/  LOP3.LUT P1, RZ, R2, 0x7fffff, RZ, 0xc0, !PT ;  /* 0x007fffff02ff7812 */ /* 0x000fe4000782c0ff */
[----:B------:R-:W-:Y:S02]  /*be80*/  SEL R0, RZ, 0x1, !P0 ;  /* 0x00000001ff007807 */ /* 0x000fe40004000000 */
[----:B------:R-:W-:Y:S02]  /*be90*/  SHF.R.U32.HI R7, RZ, R7, R6 ;  /* 0x00000007ff077219 */ /* 0x000fe40000011606 */
[----:B------:R-:W-:-:S04]  /*bea0*/  IADD3 R0, -R0, RZ, RZ ;  /* 0x000000ff00007210 */ /* 0x000fc80007ffe1ff */
[----:B------:R-:W-:-:S13]  /*beb0*/  ISETP.GE.AND P0, PT, R0, RZ, PT ;  /* 0x000000ff0000720c */ /* 0x000fda0003f06270 */
[----:B------:R-:W-:-:S04]  /*bec0*/  @!P0 IADD3 R7, R7, 0x1, RZ ;  /* 0x0000000107078810 */ /* 0x000fc80007ffe0ff */
[----:B------:R-:W-:-:S04]  /*bed0*/  @!P1 SHF.L.U32 R7, R7, 0x1, RZ ;  /* 0x0000000107079819 */ /* 0x000fc800000006ff */
[----:B------:R-:W-:Y:S01]  /*bee0*/  LOP3.LUT R6, R7, 0x80000000, R2, 0xf8, !PT ;  /* 0x8000000007067812 */ /* 0x000fe200078ef802 */
[----:B------:R-:W-:Y:S06]  /*bef0*/  BRA `(.L_x_122) ;  /* 0x0000000000047947 */ /* 0x000fec0003800000 */
.L_x_123:
[----:B------:R1:W2:Y:S02]  /*bf00*/  MUFU.RCP R6, R2 ;  /* 0x0000000200067308 */ /* 0x0002a40000001000 */
.L_x_122:
[----:B------:R-:W-:Y:S05]  /*bf10*/  BSYNC B2 ;  /* 0x0000000000027941 */ /* 0x000fea0003800000 */
.L_x_120:
[----:B--2---:R-:W-:Y:S02]  /*bf20*/  MOV R0, R6 ;  /* 0x0000000600007202 */ /* 0x004fe40000000f00 */
[----:B------:R-:W-:Y:S02]  /*bf30*/  MOV R6, R12 ;  /* 0x0000000c00067202 */ /* 0x000fe40000000f00 */
[----:B------:R-:W-:-:S04]  /*bf40*/  MOV R7, 0x0 ;  /* 0x0000000000077802 */ /* 0x000fc80000000f00 */
[----:B-1----:R-:W-:Y:S05]  /*bf50*/  RET.REL.NODEC R6 `(_ZN7cutlass13device_kernelINS_4fmha6kernel28FmhaKernelTmaWarpSpecializedINS1_10collective30FmhaMainloopTmaWarpSpecializedINS_10bfloat16_tEffN4cute5tupleIJNS7_1CILi128EEENS9_ILi64EEENS9_ILi160EEEEEENS8_IJiNS9_ILi1EEENS8_IJiiEEEEEESG_SG_NS4_14ResidualFusionEJEEENS4_15FmhaFwdEpilogueIS6_fNS8_IJSB_SC_SB_EEEEENS2_23IndividualTileSchedulerEJEEEEEvNT_6ParamsE) ;  /* 0xffffff4006287950 */ /* 0x002fea0003c3ffff */
.L_x_124:
[----:B------:R-:W-:-:S00]  /*bf60*/  BRA `(.L_x_124) ;  /* 0xfffffffc00fc7947 */ /* 0x000fc0000383ffff */
[----:B------:R-:W-:-:S00]  /*bf70*/  NOP ;  /* 0x0000000000007918 */ /* 0x000fc00000000000 */
        /* <DEDUP_REMOVED lines=8> */
.L_x_125:


//--------------------- .nv.global.init           --------------------------
	.section	.nv.global.init,"aw",@progbits
.nv.global.init:
	.type		$str$24,@object
	.size		$str$24,($str$25 - $str$24)
$str$24:
        /*0000*/ 	.byte	0x28, 0x61, 0x64, 0x64, 0x72, 0x65, 0x73, 0x73, 0x20, 0x26, 0x20, 0x6d, 0x61, 0x73, 0x6b, 0x29
        /*0010*/ 	.byte	0x20, 0x3d, 0x3d, 0x20, 0x30, 0x00
	.type		$str$25,@object
	.size		$str$25,(__unnamed_1 - $str$25)
$str$25:
        /*0016*/ 	.byte	0x2f, 0x74, 0x6d, 0x70, 0x2f, 0x63, 0x75, 0x74, 0x6c, 0x61, 0x73, 0x73, 0x5f, 0x73, 0x77, 0x65
        /*0026*/ 	.byte	0x65, 0x70, 0x5f, 0x73, 0x72, 0x63, 0x2f, 0x69, 0x6e, 0x63, 0x6c, 0x75, 0x64, 0x65, 0x2f, 0x63
        /*0036*/ 	.byte	0x75, 0x74, 0x65, 0x2f, 0x70, 0x6f, 0x69, 0x6e, 0x74, 0x65, 0x72, 0x5f, 0x66, 0x6c, 0x61, 0x67
        /*0046*/ 	.byte	0x67, 0x65, 0x64, 0x2e, 0x68, 0x70, 0x70, 0x00
	.type		__unnamed_1,@object
	.size		__unnamed_1,(__unnamed_2 - __unnamed_1)
__unnamed_1:
        /*004e*/ 	.byte	0x61, 0x75, 0x74, 0x6f, 0x20, 0x63, 0x75, 0x74, 0x65, 0x3a, 0x3a, 0x61, 0x73, 0x5f, 0x70, 0x6f
        /* <DEDUP_REMOVED lines=27> */
        /*020e*/ 	.byte	0x32, 0x30, 0x34, 0x38, 0x3e, 0x3e, 0x3e, 0x3e, 0x3e, 0x5d, 0x00
	.type		__unnamed_2,@object
	.size		__unnamed_2,(.L_1 - __unnamed_2)
__unnamed_2:
        /* <DEDUP_REMOVED lines=29> */
.L_1:


//--------------------- .nv.shared._ZN7cutlass13device_kernelINS_4fmha6kernel28FmhaKernelTmaWarpSpecializedINS1_10collective30FmhaMainloopTmaWarpSpecializedINS_10bfloat16_tEffN4cute5tupleIJNS7_1CILi128EEENS9_ILi64EEENS9_ILi160EEEEEENS8_IJiNS9_ILi1EEENS8_IJiiEEEEEESG_SG_NS4_14ResidualFusionEJEEENS4_15FmhaFwdEpilogueIS6_fNS8_IJSB_SC_SB_EEEEENS2_23IndividualTileSchedulerEJEEEEEvNT_6ParamsE --------------------------
	.section	.nv.shared._ZN7cutlass13device_kernelINS_4fmha6kernel28FmhaKernelTmaWarpSpecializedINS1_10collective30FmhaMainloopTmaWarpSpecializedINS_10bfloat16_tEffN4cute5tupleIJNS7_1CILi128EEENS9_ILi64EEENS9_ILi160EEEEEENS8_IJiNS9_ILi1EEENS8_IJiiEEEEEESG_SG_NS4_14ResidualFusionEJEEENS4_15FmhaFwdEpilogueIS6_fNS8_IJSB_SC_SB_EEEEENS2_23IndividualTileSchedulerEJEEEEEvNT_6ParamsE,"aw",@nobits
	.sectionflags	@""
	.align	16
	.zero		1024


//--------------------- .nv.shared.reserved.0     --------------------------
	.section	.nv.shared.reserved.0,"aw",@nobits
	.weak		__nv_reservedSMEM_offset_0_alias
	.size		__nv_reservedSMEM_offset_0_alias, 0, 0
	.other		__nv_reservedSMEM_offset_0_alias,@"STO_CUDA_RESERVED_SHARED STV_DEFAULT"
__nv_reservedSMEM_offset_0_alias:
	.zero		0


//--------------------- .nv.global                --------------------------
	.section	.nv.global,"aw",@nobits
.nv.global:
	.type		_ZN39_INTERNAL_e150977a_4_k_cu_1dae4f33_30844cute1_E,@object
	.size		_ZN39_INTERNAL_e150977a_4_k_cu_1dae4f33_30844cute1_E,(_ZN39_INTERNAL_e150977a_4_k_cu_1dae4f33_30844cuda3std3__45__cpo6cbeginE - _ZN39_INTERNAL_e150977a_4_k_cu_1dae4f33_30844cute1_E)
_ZN39_INTERNAL_e150977a_4_k_cu_1dae4f33_30844cute1_E:
	.zero		1
	.type		_ZN39_INTERNAL_e150977a_4_k_cu_1dae4f33_30844cuda3std3__45__cpo6cbeginE,@object
	.size		_ZN39_INTERNAL_e150977a_4_k_cu_1dae4f33_30844cuda3std3__45__cpo6cbeginE,(_ZN39_INTERNAL_e150977a_4_k_cu_1dae4f33_30844cuda3std3__48in_placeE - _ZN39_INTERNAL_e150977a_4_k_cu_1dae4f33_30844cuda3std3__45__cpo6cbeginE)
_ZN39_INTERNAL_e150977a_4_k_cu_1dae4f33_30844cuda3std3__45__cpo6cbeginE:
	.zero		1
	.type		_ZN39_INTERNAL_e150977a_4_k_cu_1dae4f33_30844cuda3std3__48in_placeE,@object
	.size		_ZN39_INTERNAL_e150977a_4_k_cu_1dae4f33_30844cuda3std3__48in_placeE,(_ZN39_INTERNAL_e150977a_4_k_cu_1dae4f33_30844cuda3std6ranges3__45__cpo9iter_moveE - _ZN39_INTERNAL_e150977a_4_k_cu_1dae4f33_30844cuda3std3__48in_placeE)
_ZN39_INTERNAL_e150977a_4_k_cu_1dae4f33_30844cuda3std3__48in_placeE:
	.zero		1
	.type		_ZN39_INTERNAL_e150977a_4_k_cu_1dae4f33_30844cuda3std6ranges3__45__cpo9iter_moveE,@object
	.size		_ZN39_INTERNAL_e150977a_4_k_cu_1dae4f33_30844cuda3std6ranges3__45__cpo9iter_moveE,(_ZN39_INTERNAL_e150977a_4_k_cu_1dae4f33_30844cuda3std3__45__cpo5beginE - _ZN39_INTERNAL_e150977a_4_k_cu_1dae4f33_30844cuda3std6ranges3__45__cpo9iter_moveE)
_ZN39_INTERNAL_e150977a_4_k_cu_1dae4f33_30844cuda3std6ranges3__45__cpo9iter_moveE:
	.zero		1
	.type		_ZN39_INTERNAL_e150977a_4_k_cu_1dae4f33_30844cuda3std3__45__cpo5beginE,@object
	.size		_ZN39_INTERNAL_e150977a_4_k_cu_1dae4f33_30844cuda3std3__45__cpo5beginE,(_ZN39_INTERNAL_e150977a_4_k_cu_1dae4f33_30844cuda3std3__441_GLOBAL__N__e150977a_4_k_cu_1dae4f33_30846ignoreE - _ZN39_INTERNAL_e150977a_4_k_cu_1dae4f33_30844cuda3std3__45__cpo5beginE)
_ZN39_INTERNAL_e150977a_4_k_cu_1dae4f33_30844cuda3std3__45__cpo5beginE:
	.zero		1
	.type		_ZN39_INTERNAL_e150977a_4_k_cu_1dae4f33_30844cuda3std3__441_GLOBAL__N__e150977a_4_k_cu_1dae4f33_30846ignoreE,@object
	.size		_ZN39_INTERNAL_e150977a_4_k_cu_1dae4f33_30844cuda3std3__441_GLOBAL__N__e150977a_4_k_cu_1dae4f33_30846ignoreE,(_ZN39_INTERNAL_e150977a_4_k_cu_1dae4f33_30844cute7productE - _ZN39_INTERNAL_e150977a_4_k_cu_1dae4f33_30844cuda3std3__441_GLOBAL__N__e150977a_4_k_cu_1dae4f33_30846ignoreE)
_ZN39_INTERNAL_e150977a_4_k_cu_1dae4f33_30844cuda3std3__441_GLOBAL__N__e150977a_4_k_cu_1dae4f33_30846ignoreE:
	.zero		1
	.type		_ZN39_INTERNAL_e150977a_4_k_cu_1dae4f33_30844cute7productE,@object
	.size		_ZN39_INTERNAL_e150977a_4_k_cu_1dae4f33_30844cute7productE,(_ZN39_INTERNAL_e150977a_4_k_cu_1dae4f33_30844cuda3std3__45__cpo3endE - _ZN39_INTERNAL_e150977a_4_k_cu_1dae4f33_30844cute7productE)
_ZN39_INTERNAL_e150977a_4_k_cu_1dae4f33_30844cute7productE:
	.zero		1
	.type		_ZN39_INTERNAL_e150977a_4_k_cu_1dae4f33_30844cuda3std3__45__cpo3endE,@object
	.size		_ZN39_INTERNAL_e150977a_4_k_cu_1dae4f33_30844cuda3std3__45__cpo3endE,(_ZN39_INTERNAL_e150977a_4_k_cu_1dae4f33_30844cuda3std3__419piecewise_constructE - _ZN39_INTERNAL_e150977a_4_k_cu_1dae4f33_30844cuda3std3__45__cpo3endE)
_ZN39_INTERNAL_e150977a_4_k_cu_1dae4f33_30844cuda3std3__45__cpo3endE:
	.zero		1
	.type		_ZN39_INTERNAL_e150977a_4_k_cu_1dae4f33_30844cuda3std3__419piecewise_constructE,@object
	.size		_ZN39_INTERNAL_e150977a_4_k_cu_1dae4f33_30844cuda3std3__419piecewise_constructE,(_ZN39_INTERNAL_e150977a_4_k_cu_1dae4f33_30844cuda3std3__45__cpo4cendE - _ZN39_INTERNAL_e150977a_4_k_cu_1dae4f33_30844cuda3std3__419piecewise_constructE)
_ZN39_INTERNAL_e150977a_4_k_cu_1dae4f33_30844cuda3std3__419piecewise_constructE:
	.zero		1
	.type		_ZN39_INTERNAL_e150977a_4_k_cu_1dae4f33_30844cuda3std3__45__cpo4cendE,@object
	.size		_ZN39_INTERNAL_e150977a_4_k_cu_1dae4f33_30844cuda3std3__45__cpo4cendE,(_ZN39_INTERNAL_e150977a_4_k_cu_1dae4f33_30844cuda3std6ranges3__45__cpo4swapE - _ZN39_INTERNAL_e150977a_4_k_cu_1dae4f33_30844cuda3std3__45__cpo4cendE)
_ZN39_INTERNAL_e150977a_4_k_cu_1dae4f33_30844cuda3std3__45__cpo4cendE:
	.zero		1
	.type		_ZN39_INTERNAL_e150977a_4_k_cu_1dae4f33_30844cuda3std6ranges3__45__cpo4swapE,@object
	.size		_ZN39_INTERNAL_e150977a_4_k_cu_1dae4f33_30844cuda3std6ranges3__45__cpo4swapE,(.L_9 - _ZN39_INTERNAL_e150977a_4_k_cu_1dae4f33_30844cuda3std6ranges3__45__cpo4swapE)
_ZN39_INTERNAL_e150977a_4_k_cu_1dae4f33_30844cuda3std6ranges3__45__cpo4swapE:
	.zero		1
.L_9:


//--------------------- .nv.constant0._ZN7cutlass13device_kernelINS_4fmha6kernel28FmhaKernelTmaWarpSpecializedINS1_10collective30FmhaMainloopTmaWarpSpecializedINS_10bfloat16_tEffN4cute5tupleIJNS7_1CILi128EEENS9_ILi64EEENS9_ILi160EEEEEENS8_IJiNS9_ILi1EEENS8_IJiiEEEEEESG_SG_NS4_14ResidualFusionEJEEENS4_15FmhaFwdEpilogueIS6_fNS8_IJSB_SC_SB_EEEEENS2_23IndividualTileSchedulerEJEEEEEvNT_6ParamsE --------------------------
	.section	.nv.constant0._ZN7cutlass13device_kernelINS_4fmha6kernel28FmhaKernelTmaWarpSpecializedINS1_10collective30FmhaMainloopTmaWarpSpecializedINS_10bfloat16_tEffN4cute5tupleIJNS7_1CILi128EEENS9_ILi64EEENS9_ILi160EEEEEENS8_IJiNS9_ILi1EEENS8_IJiiEEEEEESG_SG_NS4_14ResidualFusionEJEEENS4_15FmhaFwdEpilogueIS6_fNS8_IJSB_SC_SB_EEEEENS2_23IndividualTileSchedulerEJEEEEEvNT_6ParamsE,"a",@progbits
	.sectionflags	@""
	.align	4
.nv.constant0._ZN7cutlass13device_kernelINS_4fmha6kernel28FmhaKernelTmaWarpSpecializedINS1_10collective30FmhaMainloopTmaWarpSpecializedINS_10bfloat16_tEffN4cute5tupleIJNS7_1CILi128EEENS9_ILi64EEENS9_ILi160EEEEEENS8_IJiNS9_ILi1EEENS8_IJiiEEEEEESG_SG_NS4_14ResidualFusionEJEEENS4_15FmhaFwdEpilogueIS6_fNS8_IJSB_SC_SB_EEEEENS2_23IndividualTileSchedulerEJEEEEEvNT_6ParamsE:
	.zero		2688


//--------------------- SYMBOLS --------------------------

	.type		.nv.reservedSmem.offset0,@object
	.size		.nv.reservedSmem.offset0,0x4
	.type		__assertfail,@function
